//
// Generated by NVIDIA NVVM Compiler
//
// Compiler Build ID: CL-36424714
// Cuda compilation tools, release 13.0, V13.0.88
// Based on NVVM 20.0.0
//

.version 9.0
.target sm_100
.address_size 64

	// .globl	_Z19game_of_life_kernelPKmPmii

.visible .entry _Z19game_of_life_kernelPKmPmii(
	.param .u64 .ptr .align 1 _Z19game_of_life_kernelPKmPmii_param_0,
	.param .u64 .ptr .align 1 _Z19game_of_life_kernelPKmPmii_param_1,
	.param .u32 _Z19game_of_life_kernelPKmPmii_param_2,
	.param .u32 _Z19game_of_life_kernelPKmPmii_param_3
)
{
	.reg .pred 	%p<269>;
	.reg .b32 	%r<1503>;
	.reg .b64 	%rd<417>;

	ld.param.u64 	%rd23, [_Z19game_of_life_kernelPKmPmii_param_0];
	ld.param.u32 	%r9, [_Z19game_of_life_kernelPKmPmii_param_2];
	ld.param.u32 	%r8, [_Z19game_of_life_kernelPKmPmii_param_3];
	cvta.to.global.u64 	%rd1, %rd23;
	mov.u32 	%r10, %ctaid.x;
	mov.u32 	%r11, %ntid.x;
	mov.u32 	%r12, %tid.x;
	mad.lo.s32 	%r1, %r10, %r11, %r12;
	mov.u32 	%r13, %ctaid.y;
	mov.u32 	%r14, %ntid.y;
	mov.u32 	%r15, %tid.y;
	mad.lo.s32 	%r16, %r13, %r14, %r15;
	setp.ge.s32 	%p1, %r1, %r8;
	setp.ge.s32 	%p2, %r16, %r9;
	or.pred  	%p3, %p1, %p2;
	@%p3 bra 	$L__BB0_16;
	ld.param.u32 	%r1497, [_Z19game_of_life_kernelPKmPmii_param_3];
	mul.lo.s32 	%r3, %r1497, %r16;
	add.s32 	%r17, %r3, %r1;
	mul.wide.s32 	%rd25, %r17, 8;
	add.s64 	%rd2, %rd1, %rd25;
	ld.global.u64 	%rd3, [%rd2];
	setp.lt.s32 	%p4, %r1, 1;
	mov.b64 	%rd408, 0;
	@%p4 bra 	$L__BB0_3;
	ld.global.u64 	%rd26, [%rd2+-8];
	and.b64  	%rd408, %rd26, 1;
$L__BB0_3:
	ld.param.u32 	%r1498, [_Z19game_of_life_kernelPKmPmii_param_3];
	add.s32 	%r4, %r1498, -1;
	setp.ge.s32 	%p5, %r1, %r4;
	mov.b32 	%r1502, 0;
	@%p5 bra 	$L__BB0_5;
	ld.global.u64 	%rd27, [%rd2+8];
	shr.u64 	%rd28, %rd27, 63;
	cvt.u32.u64 	%r1502, %rd28;
$L__BB0_5:
	setp.eq.s32 	%p6, %r16, 0;
	mov.b64 	%rd410, 0;
	mov.u64 	%rd411, %rd410;
	mov.u64 	%rd412, %rd410;
	@%p6 bra 	$L__BB0_10;
	ld.param.u32 	%r1499, [_Z19game_of_life_kernelPKmPmii_param_3];
	setp.lt.s32 	%p7, %r1, 1;
	sub.s32 	%r19, %r3, %r1499;
	add.s32 	%r20, %r19, %r1;
	mul.wide.s32 	%rd31, %r20, 8;
	add.s64 	%rd6, %rd1, %rd31;
	ld.global.u64 	%rd410, [%rd6];
	mov.b64 	%rd411, 0;
	@%p7 bra 	$L__BB0_8;
	ld.global.u64 	%rd411, [%rd6+-8];
$L__BB0_8:
	setp.ge.s32 	%p8, %r1, %r4;
	mov.b64 	%rd412, 0;
	@%p8 bra 	$L__BB0_10;
	ld.global.u64 	%rd33, [%rd6+8];
	and.b64  	%rd412, %rd33, -9223372036854775808;
$L__BB0_10:
	add.s32 	%r21, %r9, -1;
	setp.ge.u32 	%p9, %r16, %r21;
	mov.b64 	%rd414, 0;
	mov.u64 	%rd415, %rd414;
	mov.u64 	%rd416, %rd414;
	@%p9 bra 	$L__BB0_15;
	ld.param.u32 	%r1500, [_Z19game_of_life_kernelPKmPmii_param_3];
	setp.lt.s32 	%p10, %r1, 1;
	mul.wide.s32 	%rd36, %r1500, 8;
	add.s64 	%rd14, %rd2, %rd36;
	ld.global.u64 	%rd414, [%rd14];
	mov.b64 	%rd415, 0;
	@%p10 bra 	$L__BB0_13;
	ld.global.u64 	%rd415, [%rd14+-8];
$L__BB0_13:
	setp.ge.s32 	%p11, %r1, %r4;
	mov.b64 	%rd416, 0;
	@%p11 bra 	$L__BB0_15;
	ld.global.u64 	%rd38, [%rd14+8];
	and.b64  	%rd416, %rd38, -9223372036854775808;
$L__BB0_15:
	ld.param.u32 	%r1501, [_Z19game_of_life_kernelPKmPmii_param_3];
	ld.param.u64 	%rd407, [_Z19game_of_life_kernelPKmPmii_param_1];
	add.s32 	%r22, %r1501, -1;
	mov.u32 	%r23, %ctaid.x;
	mov.u32 	%r24, %ntid.x;
	mov.u32 	%r25, %tid.x;
	mad.lo.s32 	%r26, %r23, %r24, %r25;
	setp.lt.s32 	%p12, %r26, %r22;
	setp.gt.s32 	%p13, %r26, 0;
	mov.u32 	%r27, %ctaid.y;
	mov.u32 	%r28, %ntid.y;
	mov.u32 	%r29, %tid.y;
	mad.lo.s32 	%r30, %r27, %r28, %r29;
	mad.lo.s32 	%r31, %r1501, %r30, %r26;
	shl.b64 	%rd39, %rd3, 1;
	or.b64  	%rd40, %rd408, %rd39;
	shl.b64 	%rd41, %rd410, 1;
	and.b64  	%rd42, %rd411, 1;
	selp.b64 	%rd43, %rd42, 0, %p13;
	or.b64  	%rd44, %rd43, %rd41;
	shr.u64 	%rd45, %rd410, 1;
	selp.b64 	%rd46, %rd412, 0, %p12;
	or.b64  	%rd47, %rd46, %rd45;
	shl.b64 	%rd48, %rd414, 1;
	and.b64  	%rd49, %rd415, 1;
	selp.b64 	%rd50, %rd49, 0, %p13;
	or.b64  	%rd51, %rd50, %rd48;
	shr.u64 	%rd52, %rd414, 1;
	selp.b64 	%rd53, %rd416, 0, %p12;
	or.b64  	%rd54, %rd53, %rd52;
	shr.u64 	%rd55, %rd41, 63;
	cvt.u32.u64 	%r32, %rd55;
	shr.u64 	%rd56, %rd410, 63;
	cvt.u32.u64 	%r33, %rd56;
	add.s32 	%r34, %r32, %r33;
	shr.u64 	%rd57, %rd46, 63;
	cvt.u32.u64 	%r35, %rd57;
	add.s32 	%r36, %r34, %r35;
	shr.u64 	%rd58, %rd39, 63;
	cvt.u32.u64 	%r37, %rd58;
	add.s32 	%r38, %r36, %r37;
	add.s32 	%r39, %r38, %r1502;
	shr.u64 	%rd59, %rd48, 63;
	cvt.u32.u64 	%r40, %rd59;
	add.s32 	%r41, %r39, %r40;
	shr.u64 	%rd60, %rd414, 63;
	cvt.u32.u64 	%r42, %rd60;
	add.s32 	%r43, %r41, %r42;
	shr.u64 	%rd61, %rd53, 63;
	cvt.u32.u64 	%r44, %rd61;
	add.s32 	%r45, %r43, %r44;
	and.b32  	%r46, %r45, -2;
	setp.eq.s32 	%p14, %r46, 2;
	setp.eq.s32 	%p15, %r45, 3;
	setp.lt.s64 	%p16, %rd3, 0;
	selp.u32 	%r47, -1, 0, %p15;
	selp.u32 	%r48, -1, 0, %p14;
	selp.b32 	%r49, %r48, %r47, %p16;
	and.b32  	%r50, %r49, 1;
	setp.eq.b32 	%p17, %r50, 1;
	selp.b64 	%rd62, -9223372036854775808, 0, %p17;
	shr.u64 	%rd63, %rd410, 62;
	cvt.u32.u64 	%r51, %rd63;
	and.b32  	%r52, %r51, 1;
	shr.u64 	%rd64, %rd410, 61;
	cvt.u32.u64 	%r53, %rd64;
	and.b32  	%r54, %r53, 1;
	add.s32 	%r55, %r54, %r52;
	shr.u64 	%rd65, %rd47, 62;
	cvt.u32.u64 	%r56, %rd65;
	and.b32  	%r57, %r56, 1;
	add.s32 	%r58, %r55, %r57;
	shr.u64 	%rd66, %rd3, 61;
	cvt.u32.u64 	%r59, %rd66;
	and.b32  	%r60, %r59, 1;
	add.s32 	%r61, %r58, %r60;
	shr.u64 	%rd67, %rd3, 63;
	cvt.u32.u64 	%r62, %rd67;
	add.s32 	%r63, %r61, %r62;
	shr.u64 	%rd68, %rd414, 61;
	cvt.u32.u64 	%r64, %rd68;
	and.b32  	%r65, %r64, 1;
	add.s32 	%r66, %r63, %r65;
	shr.u64 	%rd69, %rd414, 62;
	cvt.u32.u64 	%r67, %rd69;
	and.b32  	%r68, %r67, 1;
	add.s32 	%r69, %r66, %r68;
	shr.u64 	%rd70, %rd54, 62;
	cvt.u32.u64 	%r70, %rd70;
	and.b32  	%r71, %r70, 1;
	add.s32 	%r72, %r69, %r71;
	and.b64  	%rd71, %rd3, 4611686018427387904;
	setp.eq.s64 	%p18, %rd71, 0;
	and.b32  	%r73, %r72, -2;
	setp.eq.s32 	%p19, %r73, 2;
	setp.eq.s32 	%p20, %r72, 3;
	selp.u32 	%r74, -1, 0, %p20;
	selp.u32 	%r75, -1, 0, %p19;
	selp.b32 	%r76, %r74, %r75, %p18;
	and.b32  	%r77, %r76, 1;
	setp.eq.b32 	%p21, %r77, 1;
	selp.b64 	%rd72, 4611686018427387904, 0, %p21;
	or.b64  	%rd73, %rd72, %rd62;
	shr.u64 	%rd74, %rd410, 60;
	cvt.u32.u64 	%r78, %rd74;
	and.b32  	%r79, %r78, 1;
	add.s32 	%r80, %r79, %r54;
	shr.u64 	%rd75, %rd47, 61;
	cvt.u32.u64 	%r81, %rd75;
	and.b32  	%r82, %r81, 1;
	add.s32 	%r83, %r80, %r82;
	shr.u64 	%rd76, %rd3, 60;
	cvt.u32.u64 	%r84, %rd76;
	and.b32  	%r85, %r84, 1;
	add.s32 	%r86, %r83, %r85;
	shr.u64 	%rd77, %rd3, 62;
	cvt.u32.u64 	%r87, %rd77;
	and.b32  	%r88, %r87, 1;
	add.s32 	%r89, %r86, %r88;
	shr.u64 	%rd78, %rd414, 60;
	cvt.u32.u64 	%r90, %rd78;
	and.b32  	%r91, %r90, 1;
	add.s32 	%r92, %r89, %r91;
	add.s32 	%r93, %r92, %r65;
	shr.u64 	%rd79, %rd54, 61;
	cvt.u32.u64 	%r94, %rd79;
	and.b32  	%r95, %r94, 1;
	add.s32 	%r96, %r93, %r95;
	and.b64  	%rd80, %rd3, 2305843009213693952;
	setp.eq.s64 	%p22, %rd80, 0;
	and.b32  	%r97, %r96, -2;
	setp.eq.s32 	%p23, %r97, 2;
	setp.eq.s32 	%p24, %r96, 3;
	selp.u32 	%r98, -1, 0, %p24;
	selp.u32 	%r99, -1, 0, %p23;
	selp.b32 	%r100, %r98, %r99, %p22;
	and.b32  	%r101, %r100, 1;
	setp.eq.b32 	%p25, %r101, 1;
	selp.b64 	%rd81, 2305843009213693952, 0, %p25;
	or.b64  	%rd82, %rd81, %rd73;
	shr.u64 	%rd83, %rd410, 59;
	cvt.u32.u64 	%r102, %rd83;
	and.b32  	%r103, %r102, 1;
	add.s32 	%r104, %r103, %r79;
	shr.u64 	%rd84, %rd47, 60;
	cvt.u32.u64 	%r105, %rd84;
	and.b32  	%r106, %r105, 1;
	add.s32 	%r107, %r104, %r106;
	shr.u64 	%rd85, %rd3, 59;
	cvt.u32.u64 	%r108, %rd85;
	and.b32  	%r109, %r108, 1;
	add.s32 	%r110, %r107, %r109;
	add.s32 	%r111, %r110, %r60;
	shr.u64 	%rd86, %rd414, 59;
	cvt.u32.u64 	%r112, %rd86;
	and.b32  	%r113, %r112, 1;
	add.s32 	%r114, %r111, %r113;
	add.s32 	%r115, %r114, %r91;
	shr.u64 	%rd87, %rd54, 60;
	cvt.u32.u64 	%r116, %rd87;
	and.b32  	%r117, %r116, 1;
	add.s32 	%r118, %r115, %r117;
	and.b64  	%rd88, %rd3, 1152921504606846976;
	setp.eq.s64 	%p26, %rd88, 0;
	and.b32  	%r119, %r118, -2;
	setp.eq.s32 	%p27, %r119, 2;
	setp.eq.s32 	%p28, %r118, 3;
	selp.u32 	%r120, -1, 0, %p28;
	selp.u32 	%r121, -1, 0, %p27;
	selp.b32 	%r122, %r120, %r121, %p26;
	and.b32  	%r123, %r122, 1;
	setp.eq.b32 	%p29, %r123, 1;
	selp.b64 	%rd89, 1152921504606846976, 0, %p29;
	or.b64  	%rd90, %rd89, %rd82;
	shr.u64 	%rd91, %rd410, 58;
	cvt.u32.u64 	%r124, %rd91;
	and.b32  	%r125, %r124, 1;
	add.s32 	%r126, %r125, %r103;
	shr.u64 	%rd92, %rd47, 59;
	cvt.u32.u64 	%r127, %rd92;
	and.b32  	%r128, %r127, 1;
	add.s32 	%r129, %r126, %r128;
	shr.u64 	%rd93, %rd3, 58;
	cvt.u32.u64 	%r130, %rd93;
	and.b32  	%r131, %r130, 1;
	add.s32 	%r132, %r129, %r131;
	add.s32 	%r133, %r132, %r85;
	shr.u64 	%rd94, %rd414, 58;
	cvt.u32.u64 	%r134, %rd94;
	and.b32  	%r135, %r134, 1;
	add.s32 	%r136, %r133, %r135;
	add.s32 	%r137, %r136, %r113;
	shr.u64 	%rd95, %rd54, 59;
	cvt.u32.u64 	%r138, %rd95;
	and.b32  	%r139, %r138, 1;
	add.s32 	%r140, %r137, %r139;
	and.b64  	%rd96, %rd3, 576460752303423488;
	setp.eq.s64 	%p30, %rd96, 0;
	and.b32  	%r141, %r140, -2;
	setp.eq.s32 	%p31, %r141, 2;
	setp.eq.s32 	%p32, %r140, 3;
	selp.u32 	%r142, -1, 0, %p32;
	selp.u32 	%r143, -1, 0, %p31;
	selp.b32 	%r144, %r142, %r143, %p30;
	and.b32  	%r145, %r144, 1;
	setp.eq.b32 	%p33, %r145, 1;
	selp.b64 	%rd97, 576460752303423488, 0, %p33;
	or.b64  	%rd98, %rd97, %rd90;
	shr.u64 	%rd99, %rd410, 57;
	cvt.u32.u64 	%r146, %rd99;
	and.b32  	%r147, %r146, 1;
	add.s32 	%r148, %r147, %r125;
	shr.u64 	%rd100, %rd47, 58;
	cvt.u32.u64 	%r149, %rd100;
	and.b32  	%r150, %r149, 1;
	add.s32 	%r151, %r148, %r150;
	shr.u64 	%rd101, %rd3, 57;
	cvt.u32.u64 	%r152, %rd101;
	and.b32  	%r153, %r152, 1;
	add.s32 	%r154, %r151, %r153;
	add.s32 	%r155, %r154, %r109;
	shr.u64 	%rd102, %rd414, 57;
	cvt.u32.u64 	%r156, %rd102;
	and.b32  	%r157, %r156, 1;
	add.s32 	%r158, %r155, %r157;
	add.s32 	%r159, %r158, %r135;
	shr.u64 	%rd103, %rd54, 58;
	cvt.u32.u64 	%r160, %rd103;
	and.b32  	%r161, %r160, 1;
	add.s32 	%r162, %r159, %r161;
	and.b64  	%rd104, %rd3, 288230376151711744;
	setp.eq.s64 	%p34, %rd104, 0;
	and.b32  	%r163, %r162, -2;
	setp.eq.s32 	%p35, %r163, 2;
	setp.eq.s32 	%p36, %r162, 3;
	selp.u32 	%r164, -1, 0, %p36;
	selp.u32 	%r165, -1, 0, %p35;
	selp.b32 	%r166, %r164, %r165, %p34;
	and.b32  	%r167, %r166, 1;
	setp.eq.b32 	%p37, %r167, 1;
	selp.b64 	%rd105, 288230376151711744, 0, %p37;
	or.b64  	%rd106, %rd105, %rd98;
	shr.u64 	%rd107, %rd410, 56;
	cvt.u32.u64 	%r168, %rd107;
	and.b32  	%r169, %r168, 1;
	add.s32 	%r170, %r169, %r147;
	shr.u64 	%rd108, %rd47, 57;
	cvt.u32.u64 	%r171, %rd108;
	and.b32  	%r172, %r171, 1;
	add.s32 	%r173, %r170, %r172;
	shr.u64 	%rd109, %rd3, 56;
	cvt.u32.u64 	%r174, %rd109;
	and.b32  	%r175, %r174, 1;
	add.s32 	%r176, %r173, %r175;
	add.s32 	%r177, %r176, %r131;
	shr.u64 	%rd110, %rd414, 56;
	cvt.u32.u64 	%r178, %rd110;
	and.b32  	%r179, %r178, 1;
	add.s32 	%r180, %r177, %r179;
	add.s32 	%r181, %r180, %r157;
	shr.u64 	%rd111, %rd54, 57;
	cvt.u32.u64 	%r182, %rd111;
	and.b32  	%r183, %r182, 1;
	add.s32 	%r184, %r181, %r183;
	and.b64  	%rd112, %rd3, 144115188075855872;
	setp.eq.s64 	%p38, %rd112, 0;
	and.b32  	%r185, %r184, -2;
	setp.eq.s32 	%p39, %r185, 2;
	setp.eq.s32 	%p40, %r184, 3;
	selp.u32 	%r186, -1, 0, %p40;
	selp.u32 	%r187, -1, 0, %p39;
	selp.b32 	%r188, %r186, %r187, %p38;
	and.b32  	%r189, %r188, 1;
	setp.eq.b32 	%p41, %r189, 1;
	selp.b64 	%rd113, 144115188075855872, 0, %p41;
	or.b64  	%rd114, %rd113, %rd106;
	shr.u64 	%rd115, %rd410, 55;
	cvt.u32.u64 	%r190, %rd115;
	and.b32  	%r191, %r190, 1;
	add.s32 	%r192, %r191, %r169;
	shr.u64 	%rd116, %rd47, 56;
	cvt.u32.u64 	%r193, %rd116;
	and.b32  	%r194, %r193, 1;
	add.s32 	%r195, %r192, %r194;
	shr.u64 	%rd117, %rd3, 55;
	cvt.u32.u64 	%r196, %rd117;
	and.b32  	%r197, %r196, 1;
	add.s32 	%r198, %r195, %r197;
	add.s32 	%r199, %r198, %r153;
	shr.u64 	%rd118, %rd414, 55;
	cvt.u32.u64 	%r200, %rd118;
	and.b32  	%r201, %r200, 1;
	add.s32 	%r202, %r199, %r201;
	add.s32 	%r203, %r202, %r179;
	shr.u64 	%rd119, %rd54, 56;
	cvt.u32.u64 	%r204, %rd119;
	and.b32  	%r205, %r204, 1;
	add.s32 	%r206, %r203, %r205;
	and.b64  	%rd120, %rd3, 72057594037927936;
	setp.eq.s64 	%p42, %rd120, 0;
	and.b32  	%r207, %r206, -2;
	setp.eq.s32 	%p43, %r207, 2;
	setp.eq.s32 	%p44, %r206, 3;
	selp.u32 	%r208, -1, 0, %p44;
	selp.u32 	%r209, -1, 0, %p43;
	selp.b32 	%r210, %r208, %r209, %p42;
	and.b32  	%r211, %r210, 1;
	setp.eq.b32 	%p45, %r211, 1;
	selp.b64 	%rd121, 72057594037927936, 0, %p45;
	or.b64  	%rd122, %rd121, %rd114;
	shr.u64 	%rd123, %rd410, 54;
	cvt.u32.u64 	%r212, %rd123;
	and.b32  	%r213, %r212, 1;
	add.s32 	%r214, %r213, %r191;
	shr.u64 	%rd124, %rd47, 55;
	cvt.u32.u64 	%r215, %rd124;
	and.b32  	%r216, %r215, 1;
	add.s32 	%r217, %r214, %r216;
	shr.u64 	%rd125, %rd3, 54;
	cvt.u32.u64 	%r218, %rd125;
	and.b32  	%r219, %r218, 1;
	add.s32 	%r220, %r217, %r219;
	add.s32 	%r221, %r220, %r175;
	shr.u64 	%rd126, %rd414, 54;
	cvt.u32.u64 	%r222, %rd126;
	and.b32  	%r223, %r222, 1;
	add.s32 	%r224, %r221, %r223;
	add.s32 	%r225, %r224, %r201;
	shr.u64 	%rd127, %rd54, 55;
	cvt.u32.u64 	%r226, %rd127;
	and.b32  	%r227, %r226, 1;
	add.s32 	%r228, %r225, %r227;
	and.b64  	%rd128, %rd3, 36028797018963968;
	setp.eq.s64 	%p46, %rd128, 0;
	and.b32  	%r229, %r228, -2;
	setp.eq.s32 	%p47, %r229, 2;
	setp.eq.s32 	%p48, %r228, 3;
	selp.u32 	%r230, -1, 0, %p48;
	selp.u32 	%r231, -1, 0, %p47;
	selp.b32 	%r232, %r230, %r231, %p46;
	and.b32  	%r233, %r232, 1;
	setp.eq.b32 	%p49, %r233, 1;
	selp.b64 	%rd129, 36028797018963968, 0, %p49;
	or.b64  	%rd130, %rd129, %rd122;
	shr.u64 	%rd131, %rd410, 53;
	cvt.u32.u64 	%r234, %rd131;
	and.b32  	%r235, %r234, 1;
	add.s32 	%r236, %r235, %r213;
	shr.u64 	%rd132, %rd47, 54;
	cvt.u32.u64 	%r237, %rd132;
	and.b32  	%r238, %r237, 1;
	add.s32 	%r239, %r236, %r238;
	shr.u64 	%rd133, %rd3, 53;
	cvt.u32.u64 	%r240, %rd133;
	and.b32  	%r241, %r240, 1;
	add.s32 	%r242, %r239, %r241;
	add.s32 	%r243, %r242, %r197;
	shr.u64 	%rd134, %rd414, 53;
	cvt.u32.u64 	%r244, %rd134;
	and.b32  	%r245, %r244, 1;
	add.s32 	%r246, %r243, %r245;
	add.s32 	%r247, %r246, %r223;
	shr.u64 	%rd135, %rd54, 54;
	cvt.u32.u64 	%r248, %rd135;
	and.b32  	%r249, %r248, 1;
	add.s32 	%r250, %r247, %r249;
	and.b64  	%rd136, %rd3, 18014398509481984;
	setp.eq.s64 	%p50, %rd136, 0;
	and.b32  	%r251, %r250, -2;
	setp.eq.s32 	%p51, %r251, 2;
	setp.eq.s32 	%p52, %r250, 3;
	selp.u32 	%r252, -1, 0, %p52;
	selp.u32 	%r253, -1, 0, %p51;
	selp.b32 	%r254, %r252, %r253, %p50;
	and.b32  	%r255, %r254, 1;
	setp.eq.b32 	%p53, %r255, 1;
	selp.b64 	%rd137, 18014398509481984, 0, %p53;
	or.b64  	%rd138, %rd137, %rd130;
	shr.u64 	%rd139, %rd410, 52;
	cvt.u32.u64 	%r256, %rd139;
	and.b32  	%r257, %r256, 1;
	add.s32 	%r258, %r257, %r235;
	shr.u64 	%rd140, %rd47, 53;
	cvt.u32.u64 	%r259, %rd140;
	and.b32  	%r260, %r259, 1;
	add.s32 	%r261, %r258, %r260;
	shr.u64 	%rd141, %rd3, 52;
	cvt.u32.u64 	%r262, %rd141;
	and.b32  	%r263, %r262, 1;
	add.s32 	%r264, %r261, %r263;
	add.s32 	%r265, %r264, %r219;
	shr.u64 	%rd142, %rd414, 52;
	cvt.u32.u64 	%r266, %rd142;
	and.b32  	%r267, %r266, 1;
	add.s32 	%r268, %r265, %r267;
	add.s32 	%r269, %r268, %r245;
	shr.u64 	%rd143, %rd54, 53;
	cvt.u32.u64 	%r270, %rd143;
	and.b32  	%r271, %r270, 1;
	add.s32 	%r272, %r269, %r271;
	and.b64  	%rd144, %rd3, 9007199254740992;
	setp.eq.s64 	%p54, %rd144, 0;
	and.b32  	%r273, %r272, -2;
	setp.eq.s32 	%p55, %r273, 2;
	setp.eq.s32 	%p56, %r272, 3;
	selp.u32 	%r274, -1, 0, %p56;
	selp.u32 	%r275, -1, 0, %p55;
	selp.b32 	%r276, %r274, %r275, %p54;
	and.b32  	%r277, %r276, 1;
	setp.eq.b32 	%p57, %r277, 1;
	selp.b64 	%rd145, 9007199254740992, 0, %p57;
	or.b64  	%rd146, %rd145, %rd138;
	shr.u64 	%rd147, %rd410, 51;
	cvt.u32.u64 	%r278, %rd147;
	and.b32  	%r279, %r278, 1;
	add.s32 	%r280, %r279, %r257;
	shr.u64 	%rd148, %rd47, 52;
	cvt.u32.u64 	%r281, %rd148;
	and.b32  	%r282, %r281, 1;
	add.s32 	%r283, %r280, %r282;
	shr.u64 	%rd149, %rd3, 51;
	cvt.u32.u64 	%r284, %rd149;
	and.b32  	%r285, %r284, 1;
	add.s32 	%r286, %r283, %r285;
	add.s32 	%r287, %r286, %r241;
	shr.u64 	%rd150, %rd414, 51;
	cvt.u32.u64 	%r288, %rd150;
	and.b32  	%r289, %r288, 1;
	add.s32 	%r290, %r287, %r289;
	add.s32 	%r291, %r290, %r267;
	shr.u64 	%rd151, %rd54, 52;
	cvt.u32.u64 	%r292, %rd151;
	and.b32  	%r293, %r292, 1;
	add.s32 	%r294, %r291, %r293;
	and.b64  	%rd152, %rd3, 4503599627370496;
	setp.eq.s64 	%p58, %rd152, 0;
	and.b32  	%r295, %r294, -2;
	setp.eq.s32 	%p59, %r295, 2;
	setp.eq.s32 	%p60, %r294, 3;
	selp.u32 	%r296, -1, 0, %p60;
	selp.u32 	%r297, -1, 0, %p59;
	selp.b32 	%r298, %r296, %r297, %p58;
	and.b32  	%r299, %r298, 1;
	setp.eq.b32 	%p61, %r299, 1;
	selp.b64 	%rd153, 4503599627370496, 0, %p61;
	or.b64  	%rd154, %rd153, %rd146;
	shr.u64 	%rd155, %rd410, 50;
	cvt.u32.u64 	%r300, %rd155;
	and.b32  	%r301, %r300, 1;
	add.s32 	%r302, %r301, %r279;
	shr.u64 	%rd156, %rd47, 51;
	cvt.u32.u64 	%r303, %rd156;
	and.b32  	%r304, %r303, 1;
	add.s32 	%r305, %r302, %r304;
	shr.u64 	%rd157, %rd3, 50;
	cvt.u32.u64 	%r306, %rd157;
	and.b32  	%r307, %r306, 1;
	add.s32 	%r308, %r305, %r307;
	add.s32 	%r309, %r308, %r263;
	shr.u64 	%rd158, %rd414, 50;
	cvt.u32.u64 	%r310, %rd158;
	and.b32  	%r311, %r310, 1;
	add.s32 	%r312, %r309, %r311;
	add.s32 	%r313, %r312, %r289;
	shr.u64 	%rd159, %rd54, 51;
	cvt.u32.u64 	%r314, %rd159;
	and.b32  	%r315, %r314, 1;
	add.s32 	%r316, %r313, %r315;
	and.b64  	%rd160, %rd3, 2251799813685248;
	setp.eq.s64 	%p62, %rd160, 0;
	and.b32  	%r317, %r316, -2;
	setp.eq.s32 	%p63, %r317, 2;
	setp.eq.s32 	%p64, %r316, 3;
	selp.u32 	%r318, -1, 0, %p64;
	selp.u32 	%r319, -1, 0, %p63;
	selp.b32 	%r320, %r318, %r319, %p62;
	and.b32  	%r321, %r320, 1;
	setp.eq.b32 	%p65, %r321, 1;
	selp.b64 	%rd161, 2251799813685248, 0, %p65;
	or.b64  	%rd162, %rd161, %rd154;
	shr.u64 	%rd163, %rd410, 49;
	cvt.u32.u64 	%r322, %rd163;
	and.b32  	%r323, %r322, 1;
	add.s32 	%r324, %r323, %r301;
	shr.u64 	%rd164, %rd47, 50;
	cvt.u32.u64 	%r325, %rd164;
	and.b32  	%r326, %r325, 1;
	add.s32 	%r327, %r324, %r326;
	shr.u64 	%rd165, %rd3, 49;
	cvt.u32.u64 	%r328, %rd165;
	and.b32  	%r329, %r328, 1;
	add.s32 	%r330, %r327, %r329;
	add.s32 	%r331, %r330, %r285;
	shr.u64 	%rd166, %rd414, 49;
	cvt.u32.u64 	%r332, %rd166;
	and.b32  	%r333, %r332, 1;
	add.s32 	%r334, %r331, %r333;
	add.s32 	%r335, %r334, %r311;
	shr.u64 	%rd167, %rd54, 50;
	cvt.u32.u64 	%r336, %rd167;
	and.b32  	%r337, %r336, 1;
	add.s32 	%r338, %r335, %r337;
	and.b64  	%rd168, %rd3, 1125899906842624;
	setp.eq.s64 	%p66, %rd168, 0;
	and.b32  	%r339, %r338, -2;
	setp.eq.s32 	%p67, %r339, 2;
	setp.eq.s32 	%p68, %r338, 3;
	selp.u32 	%r340, -1, 0, %p68;
	selp.u32 	%r341, -1, 0, %p67;
	selp.b32 	%r342, %r340, %r341, %p66;
	and.b32  	%r343, %r342, 1;
	setp.eq.b32 	%p69, %r343, 1;
	selp.b64 	%rd169, 1125899906842624, 0, %p69;
	or.b64  	%rd170, %rd169, %rd162;
	shr.u64 	%rd171, %rd410, 48;
	cvt.u32.u64 	%r344, %rd171;
	and.b32  	%r345, %r344, 1;
	add.s32 	%r346, %r345, %r323;
	shr.u64 	%rd172, %rd47, 49;
	cvt.u32.u64 	%r347, %rd172;
	and.b32  	%r348, %r347, 1;
	add.s32 	%r349, %r346, %r348;
	shr.u64 	%rd173, %rd3, 48;
	cvt.u32.u64 	%r350, %rd173;
	and.b32  	%r351, %r350, 1;
	add.s32 	%r352, %r349, %r351;
	add.s32 	%r353, %r352, %r307;
	shr.u64 	%rd174, %rd414, 48;
	cvt.u32.u64 	%r354, %rd174;
	and.b32  	%r355, %r354, 1;
	add.s32 	%r356, %r353, %r355;
	add.s32 	%r357, %r356, %r333;
	shr.u64 	%rd175, %rd54, 49;
	cvt.u32.u64 	%r358, %rd175;
	and.b32  	%r359, %r358, 1;
	add.s32 	%r360, %r357, %r359;
	and.b64  	%rd176, %rd3, 562949953421312;
	setp.eq.s64 	%p70, %rd176, 0;
	and.b32  	%r361, %r360, -2;
	setp.eq.s32 	%p71, %r361, 2;
	setp.eq.s32 	%p72, %r360, 3;
	selp.u32 	%r362, -1, 0, %p72;
	selp.u32 	%r363, -1, 0, %p71;
	selp.b32 	%r364, %r362, %r363, %p70;
	and.b32  	%r365, %r364, 1;
	setp.eq.b32 	%p73, %r365, 1;
	selp.b64 	%rd177, 562949953421312, 0, %p73;
	or.b64  	%rd178, %rd177, %rd170;
	shr.u64 	%rd179, %rd410, 47;
	cvt.u32.u64 	%r366, %rd179;
	and.b32  	%r367, %r366, 1;
	add.s32 	%r368, %r367, %r345;
	shr.u64 	%rd180, %rd47, 48;
	cvt.u32.u64 	%r369, %rd180;
	and.b32  	%r370, %r369, 1;
	add.s32 	%r371, %r368, %r370;
	shr.u64 	%rd181, %rd3, 47;
	cvt.u32.u64 	%r372, %rd181;
	and.b32  	%r373, %r372, 1;
	add.s32 	%r374, %r371, %r373;
	add.s32 	%r375, %r374, %r329;
	shr.u64 	%rd182, %rd414, 47;
	cvt.u32.u64 	%r376, %rd182;
	and.b32  	%r377, %r376, 1;
	add.s32 	%r378, %r375, %r377;
	add.s32 	%r379, %r378, %r355;
	shr.u64 	%rd183, %rd54, 48;
	cvt.u32.u64 	%r380, %rd183;
	and.b32  	%r381, %r380, 1;
	add.s32 	%r382, %r379, %r381;
	and.b64  	%rd184, %rd3, 281474976710656;
	setp.eq.s64 	%p74, %rd184, 0;
	and.b32  	%r383, %r382, -2;
	setp.eq.s32 	%p75, %r383, 2;
	setp.eq.s32 	%p76, %r382, 3;
	selp.u32 	%r384, -1, 0, %p76;
	selp.u32 	%r385, -1, 0, %p75;
	selp.b32 	%r386, %r384, %r385, %p74;
	and.b32  	%r387, %r386, 1;
	setp.eq.b32 	%p77, %r387, 1;
	selp.b64 	%rd185, 281474976710656, 0, %p77;
	or.b64  	%rd186, %rd185, %rd178;
	shr.u64 	%rd187, %rd410, 46;
	cvt.u32.u64 	%r388, %rd187;
	and.b32  	%r389, %r388, 1;
	add.s32 	%r390, %r389, %r367;
	shr.u64 	%rd188, %rd47, 47;
	cvt.u32.u64 	%r391, %rd188;
	and.b32  	%r392, %r391, 1;
	add.s32 	%r393, %r390, %r392;
	shr.u64 	%rd189, %rd3, 46;
	cvt.u32.u64 	%r394, %rd189;
	and.b32  	%r395, %r394, 1;
	add.s32 	%r396, %r393, %r395;
	add.s32 	%r397, %r396, %r351;
	shr.u64 	%rd190, %rd414, 46;
	cvt.u32.u64 	%r398, %rd190;
	and.b32  	%r399, %r398, 1;
	add.s32 	%r400, %r397, %r399;
	add.s32 	%r401, %r400, %r377;
	shr.u64 	%rd191, %rd54, 47;
	cvt.u32.u64 	%r402, %rd191;
	and.b32  	%r403, %r402, 1;
	add.s32 	%r404, %r401, %r403;
	and.b64  	%rd192, %rd3, 140737488355328;
	setp.eq.s64 	%p78, %rd192, 0;
	and.b32  	%r405, %r404, -2;
	setp.eq.s32 	%p79, %r405, 2;
	setp.eq.s32 	%p80, %r404, 3;
	selp.u32 	%r406, -1, 0, %p80;
	selp.u32 	%r407, -1, 0, %p79;
	selp.b32 	%r408, %r406, %r407, %p78;
	and.b32  	%r409, %r408, 1;
	setp.eq.b32 	%p81, %r409, 1;
	selp.b64 	%rd193, 140737488355328, 0, %p81;
	or.b64  	%rd194, %rd193, %rd186;
	shr.u64 	%rd195, %rd410, 45;
	cvt.u32.u64 	%r410, %rd195;
	and.b32  	%r411, %r410, 1;
	add.s32 	%r412, %r411, %r389;
	shr.u64 	%rd196, %rd47, 46;
	cvt.u32.u64 	%r413, %rd196;
	and.b32  	%r414, %r413, 1;
	add.s32 	%r415, %r412, %r414;
	shr.u64 	%rd197, %rd3, 45;
	cvt.u32.u64 	%r416, %rd197;
	and.b32  	%r417, %r416, 1;
	add.s32 	%r418, %r415, %r417;
	add.s32 	%r419, %r418, %r373;
	shr.u64 	%rd198, %rd414, 45;
	cvt.u32.u64 	%r420, %rd198;
	and.b32  	%r421, %r420, 1;
	add.s32 	%r422, %r419, %r421;
	add.s32 	%r423, %r422, %r399;
	shr.u64 	%rd199, %rd54, 46;
	cvt.u32.u64 	%r424, %rd199;
	and.b32  	%r425, %r424, 1;
	add.s32 	%r426, %r423, %r425;
	and.b64  	%rd200, %rd3, 70368744177664;
	setp.eq.s64 	%p82, %rd200, 0;
	and.b32  	%r427, %r426, -2;
	setp.eq.s32 	%p83, %r427, 2;
	setp.eq.s32 	%p84, %r426, 3;
	selp.u32 	%r428, -1, 0, %p84;
	selp.u32 	%r429, -1, 0, %p83;
	selp.b32 	%r430, %r428, %r429, %p82;
	and.b32  	%r431, %r430, 1;
	setp.eq.b32 	%p85, %r431, 1;
	selp.b64 	%rd201, 70368744177664, 0, %p85;
	or.b64  	%rd202, %rd201, %rd194;
	shr.u64 	%rd203, %rd410, 44;
	cvt.u32.u64 	%r432, %rd203;
	and.b32  	%r433, %r432, 1;
	add.s32 	%r434, %r433, %r411;
	shr.u64 	%rd204, %rd47, 45;
	cvt.u32.u64 	%r435, %rd204;
	and.b32  	%r436, %r435, 1;
	add.s32 	%r437, %r434, %r436;
	shr.u64 	%rd205, %rd3, 44;
	cvt.u32.u64 	%r438, %rd205;
	and.b32  	%r439, %r438, 1;
	add.s32 	%r440, %r437, %r439;
	add.s32 	%r441, %r440, %r395;
	shr.u64 	%rd206, %rd414, 44;
	cvt.u32.u64 	%r442, %rd206;
	and.b32  	%r443, %r442, 1;
	add.s32 	%r444, %r441, %r443;
	add.s32 	%r445, %r444, %r421;
	shr.u64 	%rd207, %rd54, 45;
	cvt.u32.u64 	%r446, %rd207;
	and.b32  	%r447, %r446, 1;
	add.s32 	%r448, %r445, %r447;
	and.b64  	%rd208, %rd3, 35184372088832;
	setp.eq.s64 	%p86, %rd208, 0;
	and.b32  	%r449, %r448, -2;
	setp.eq.s32 	%p87, %r449, 2;
	setp.eq.s32 	%p88, %r448, 3;
	selp.u32 	%r450, -1, 0, %p88;
	selp.u32 	%r451, -1, 0, %p87;
	selp.b32 	%r452, %r450, %r451, %p86;
	and.b32  	%r453, %r452, 1;
	setp.eq.b32 	%p89, %r453, 1;
	selp.b64 	%rd209, 35184372088832, 0, %p89;
	or.b64  	%rd210, %rd209, %rd202;
	shr.u64 	%rd211, %rd410, 43;
	cvt.u32.u64 	%r454, %rd211;
	and.b32  	%r455, %r454, 1;
	add.s32 	%r456, %r455, %r433;
	shr.u64 	%rd212, %rd47, 44;
	cvt.u32.u64 	%r457, %rd212;
	and.b32  	%r458, %r457, 1;
	add.s32 	%r459, %r456, %r458;
	shr.u64 	%rd213, %rd3, 43;
	cvt.u32.u64 	%r460, %rd213;
	and.b32  	%r461, %r460, 1;
	add.s32 	%r462, %r459, %r461;
	add.s32 	%r463, %r462, %r417;
	shr.u64 	%rd214, %rd414, 43;
	cvt.u32.u64 	%r464, %rd214;
	and.b32  	%r465, %r464, 1;
	add.s32 	%r466, %r463, %r465;
	add.s32 	%r467, %r466, %r443;
	shr.u64 	%rd215, %rd54, 44;
	cvt.u32.u64 	%r468, %rd215;
	and.b32  	%r469, %r468, 1;
	add.s32 	%r470, %r467, %r469;
	and.b64  	%rd216, %rd3, 17592186044416;
	setp.eq.s64 	%p90, %rd216, 0;
	and.b32  	%r471, %r470, -2;
	setp.eq.s32 	%p91, %r471, 2;
	setp.eq.s32 	%p92, %r470, 3;
	selp.u32 	%r472, -1, 0, %p92;
	selp.u32 	%r473, -1, 0, %p91;
	selp.b32 	%r474, %r472, %r473, %p90;
	and.b32  	%r475, %r474, 1;
	setp.eq.b32 	%p93, %r475, 1;
	selp.b64 	%rd217, 17592186044416, 0, %p93;
	or.b64  	%rd218, %rd217, %rd210;
	shr.u64 	%rd219, %rd410, 42;
	cvt.u32.u64 	%r476, %rd219;
	and.b32  	%r477, %r476, 1;
	add.s32 	%r478, %r477, %r455;
	shr.u64 	%rd220, %rd47, 43;
	cvt.u32.u64 	%r479, %rd220;
	and.b32  	%r480, %r479, 1;
	add.s32 	%r481, %r478, %r480;
	shr.u64 	%rd221, %rd3, 42;
	cvt.u32.u64 	%r482, %rd221;
	and.b32  	%r483, %r482, 1;
	add.s32 	%r484, %r481, %r483;
	add.s32 	%r485, %r484, %r439;
	shr.u64 	%rd222, %rd414, 42;
	cvt.u32.u64 	%r486, %rd222;
	and.b32  	%r487, %r486, 1;
	add.s32 	%r488, %r485, %r487;
	add.s32 	%r489, %r488, %r465;
	shr.u64 	%rd223, %rd54, 43;
	cvt.u32.u64 	%r490, %rd223;
	and.b32  	%r491, %r490, 1;
	add.s32 	%r492, %r489, %r491;
	and.b64  	%rd224, %rd3, 8796093022208;
	setp.eq.s64 	%p94, %rd224, 0;
	and.b32  	%r493, %r492, -2;
	setp.eq.s32 	%p95, %r493, 2;
	setp.eq.s32 	%p96, %r492, 3;
	selp.u32 	%r494, -1, 0, %p96;
	selp.u32 	%r495, -1, 0, %p95;
	selp.b32 	%r496, %r494, %r495, %p94;
	and.b32  	%r497, %r496, 1;
	setp.eq.b32 	%p97, %r497, 1;
	selp.b64 	%rd225, 8796093022208, 0, %p97;
	or.b64  	%rd226, %rd225, %rd218;
	shr.u64 	%rd227, %rd410, 41;
	cvt.u32.u64 	%r498, %rd227;
	and.b32  	%r499, %r498, 1;
	add.s32 	%r500, %r499, %r477;
	shr.u64 	%rd228, %rd47, 42;
	cvt.u32.u64 	%r501, %rd228;
	and.b32  	%r502, %r501, 1;
	add.s32 	%r503, %r500, %r502;
	shr.u64 	%rd229, %rd3, 41;
	cvt.u32.u64 	%r504, %rd229;
	and.b32  	%r505, %r504, 1;
	add.s32 	%r506, %r503, %r505;
	add.s32 	%r507, %r506, %r461;
	shr.u64 	%rd230, %rd414, 41;
	cvt.u32.u64 	%r508, %rd230;
	and.b32  	%r509, %r508, 1;
	add.s32 	%r510, %r507, %r509;
	add.s32 	%r511, %r510, %r487;
	shr.u64 	%rd231, %rd54, 42;
	cvt.u32.u64 	%r512, %rd231;
	and.b32  	%r513, %r512, 1;
	add.s32 	%r514, %r511, %r513;
	and.b64  	%rd232, %rd3, 4398046511104;
	setp.eq.s64 	%p98, %rd232, 0;
	and.b32  	%r515, %r514, -2;
	setp.eq.s32 	%p99, %r515, 2;
	setp.eq.s32 	%p100, %r514, 3;
	selp.u32 	%r516, -1, 0, %p100;
	selp.u32 	%r517, -1, 0, %p99;
	selp.b32 	%r518, %r516, %r517, %p98;
	and.b32  	%r519, %r518, 1;
	setp.eq.b32 	%p101, %r519, 1;
	selp.b64 	%rd233, 4398046511104, 0, %p101;
	or.b64  	%rd234, %rd233, %rd226;
	shr.u64 	%rd235, %rd410, 40;
	cvt.u32.u64 	%r520, %rd235;
	and.b32  	%r521, %r520, 1;
	add.s32 	%r522, %r521, %r499;
	shr.u64 	%rd236, %rd47, 41;
	cvt.u32.u64 	%r523, %rd236;
	and.b32  	%r524, %r523, 1;
	add.s32 	%r525, %r522, %r524;
	shr.u64 	%rd237, %rd3, 40;
	cvt.u32.u64 	%r526, %rd237;
	and.b32  	%r527, %r526, 1;
	add.s32 	%r528, %r525, %r527;
	add.s32 	%r529, %r528, %r483;
	shr.u64 	%rd238, %rd414, 40;
	cvt.u32.u64 	%r530, %rd238;
	and.b32  	%r531, %r530, 1;
	add.s32 	%r532, %r529, %r531;
	add.s32 	%r533, %r532, %r509;
	shr.u64 	%rd239, %rd54, 41;
	cvt.u32.u64 	%r534, %rd239;
	and.b32  	%r535, %r534, 1;
	add.s32 	%r536, %r533, %r535;
	and.b64  	%rd240, %rd3, 2199023255552;
	setp.eq.s64 	%p102, %rd240, 0;
	and.b32  	%r537, %r536, -2;
	setp.eq.s32 	%p103, %r537, 2;
	setp.eq.s32 	%p104, %r536, 3;
	selp.u32 	%r538, -1, 0, %p104;
	selp.u32 	%r539, -1, 0, %p103;
	selp.b32 	%r540, %r538, %r539, %p102;
	and.b32  	%r541, %r540, 1;
	setp.eq.b32 	%p105, %r541, 1;
	selp.b64 	%rd241, 2199023255552, 0, %p105;
	or.b64  	%rd242, %rd241, %rd234;
	shr.u64 	%rd243, %rd410, 39;
	cvt.u32.u64 	%r542, %rd243;
	and.b32  	%r543, %r542, 1;
	add.s32 	%r544, %r543, %r521;
	shr.u64 	%rd244, %rd47, 40;
	cvt.u32.u64 	%r545, %rd244;
	and.b32  	%r546, %r545, 1;
	add.s32 	%r547, %r544, %r546;
	shr.u64 	%rd245, %rd3, 39;
	cvt.u32.u64 	%r548, %rd245;
	and.b32  	%r549, %r548, 1;
	add.s32 	%r550, %r547, %r549;
	add.s32 	%r551, %r550, %r505;
	shr.u64 	%rd246, %rd414, 39;
	cvt.u32.u64 	%r552, %rd246;
	and.b32  	%r553, %r552, 1;
	add.s32 	%r554, %r551, %r553;
	add.s32 	%r555, %r554, %r531;
	shr.u64 	%rd247, %rd54, 40;
	cvt.u32.u64 	%r556, %rd247;
	and.b32  	%r557, %r556, 1;
	add.s32 	%r558, %r555, %r557;
	and.b64  	%rd248, %rd3, 1099511627776;
	setp.eq.s64 	%p106, %rd248, 0;
	and.b32  	%r559, %r558, -2;
	setp.eq.s32 	%p107, %r559, 2;
	setp.eq.s32 	%p108, %r558, 3;
	selp.u32 	%r560, -1, 0, %p108;
	selp.u32 	%r561, -1, 0, %p107;
	selp.b32 	%r562, %r560, %r561, %p106;
	and.b32  	%r563, %r562, 1;
	setp.eq.b32 	%p109, %r563, 1;
	selp.b64 	%rd249, 1099511627776, 0, %p109;
	or.b64  	%rd250, %rd249, %rd242;
	shr.u64 	%rd251, %rd410, 38;
	cvt.u32.u64 	%r564, %rd251;
	and.b32  	%r565, %r564, 1;
	add.s32 	%r566, %r565, %r543;
	shr.u64 	%rd252, %rd47, 39;
	cvt.u32.u64 	%r567, %rd252;
	and.b32  	%r568, %r567, 1;
	add.s32 	%r569, %r566, %r568;
	shr.u64 	%rd253, %rd3, 38;
	cvt.u32.u64 	%r570, %rd253;
	and.b32  	%r571, %r570, 1;
	add.s32 	%r572, %r569, %r571;
	add.s32 	%r573, %r572, %r527;
	shr.u64 	%rd254, %rd414, 38;
	cvt.u32.u64 	%r574, %rd254;
	and.b32  	%r575, %r574, 1;
	add.s32 	%r576, %r573, %r575;
	add.s32 	%r577, %r576, %r553;
	shr.u64 	%rd255, %rd54, 39;
	cvt.u32.u64 	%r578, %rd255;
	and.b32  	%r579, %r578, 1;
	add.s32 	%r580, %r577, %r579;
	and.b64  	%rd256, %rd3, 549755813888;
	setp.eq.s64 	%p110, %rd256, 0;
	and.b32  	%r581, %r580, -2;
	setp.eq.s32 	%p111, %r581, 2;
	setp.eq.s32 	%p112, %r580, 3;
	selp.u32 	%r582, -1, 0, %p112;
	selp.u32 	%r583, -1, 0, %p111;
	selp.b32 	%r584, %r582, %r583, %p110;
	and.b32  	%r585, %r584, 1;
	setp.eq.b32 	%p113, %r585, 1;
	selp.b64 	%rd257, 549755813888, 0, %p113;
	or.b64  	%rd258, %rd257, %rd250;
	shr.u64 	%rd259, %rd410, 37;
	cvt.u32.u64 	%r586, %rd259;
	and.b32  	%r587, %r586, 1;
	add.s32 	%r588, %r587, %r565;
	shr.u64 	%rd260, %rd47, 38;
	cvt.u32.u64 	%r589, %rd260;
	and.b32  	%r590, %r589, 1;
	add.s32 	%r591, %r588, %r590;
	shr.u64 	%rd261, %rd3, 37;
	cvt.u32.u64 	%r592, %rd261;
	and.b32  	%r593, %r592, 1;
	add.s32 	%r594, %r591, %r593;
	add.s32 	%r595, %r594, %r549;
	shr.u64 	%rd262, %rd414, 37;
	cvt.u32.u64 	%r596, %rd262;
	and.b32  	%r597, %r596, 1;
	add.s32 	%r598, %r595, %r597;
	add.s32 	%r599, %r598, %r575;
	shr.u64 	%rd263, %rd54, 38;
	cvt.u32.u64 	%r600, %rd263;
	and.b32  	%r601, %r600, 1;
	add.s32 	%r602, %r599, %r601;
	and.b64  	%rd264, %rd3, 274877906944;
	setp.eq.s64 	%p114, %rd264, 0;
	and.b32  	%r603, %r602, -2;
	setp.eq.s32 	%p115, %r603, 2;
	setp.eq.s32 	%p116, %r602, 3;
	selp.u32 	%r604, -1, 0, %p116;
	selp.u32 	%r605, -1, 0, %p115;
	selp.b32 	%r606, %r604, %r605, %p114;
	and.b32  	%r607, %r606, 1;
	setp.eq.b32 	%p117, %r607, 1;
	selp.b64 	%rd265, 274877906944, 0, %p117;
	or.b64  	%rd266, %rd265, %rd258;
	shr.u64 	%rd267, %rd410, 36;
	cvt.u32.u64 	%r608, %rd267;
	and.b32  	%r609, %r608, 1;
	add.s32 	%r610, %r609, %r587;
	shr.u64 	%rd268, %rd47, 37;
	cvt.u32.u64 	%r611, %rd268;
	and.b32  	%r612, %r611, 1;
	add.s32 	%r613, %r610, %r612;
	shr.u64 	%rd269, %rd3, 36;
	cvt.u32.u64 	%r614, %rd269;
	and.b32  	%r615, %r614, 1;
	add.s32 	%r616, %r613, %r615;
	add.s32 	%r617, %r616, %r571;
	shr.u64 	%rd270, %rd414, 36;
	cvt.u32.u64 	%r618, %rd270;
	and.b32  	%r619, %r618, 1;
	add.s32 	%r620, %r617, %r619;
	add.s32 	%r621, %r620, %r597;
	shr.u64 	%rd271, %rd54, 37;
	cvt.u32.u64 	%r622, %rd271;
	and.b32  	%r623, %r622, 1;
	add.s32 	%r624, %r621, %r623;
	and.b64  	%rd272, %rd3, 137438953472;
	setp.eq.s64 	%p118, %rd272, 0;
	and.b32  	%r625, %r624, -2;
	setp.eq.s32 	%p119, %r625, 2;
	setp.eq.s32 	%p120, %r624, 3;
	selp.u32 	%r626, -1, 0, %p120;
	selp.u32 	%r627, -1, 0, %p119;
	selp.b32 	%r628, %r626, %r627, %p118;
	and.b32  	%r629, %r628, 1;
	setp.eq.b32 	%p121, %r629, 1;
	selp.b64 	%rd273, 137438953472, 0, %p121;
	or.b64  	%rd274, %rd273, %rd266;
	shr.u64 	%rd275, %rd410, 35;
	cvt.u32.u64 	%r630, %rd275;
	and.b32  	%r631, %r630, 1;
	add.s32 	%r632, %r631, %r609;
	shr.u64 	%rd276, %rd47, 36;
	cvt.u32.u64 	%r633, %rd276;
	and.b32  	%r634, %r633, 1;
	add.s32 	%r635, %r632, %r634;
	shr.u64 	%rd277, %rd3, 35;
	cvt.u32.u64 	%r636, %rd277;
	and.b32  	%r637, %r636, 1;
	add.s32 	%r638, %r635, %r637;
	add.s32 	%r639, %r638, %r593;
	shr.u64 	%rd278, %rd414, 35;
	cvt.u32.u64 	%r640, %rd278;
	and.b32  	%r641, %r640, 1;
	add.s32 	%r642, %r639, %r641;
	add.s32 	%r643, %r642, %r619;
	shr.u64 	%rd279, %rd54, 36;
	cvt.u32.u64 	%r644, %rd279;
	and.b32  	%r645, %r644, 1;
	add.s32 	%r646, %r643, %r645;
	and.b64  	%rd280, %rd3, 68719476736;
	setp.eq.s64 	%p122, %rd280, 0;
	and.b32  	%r647, %r646, -2;
	setp.eq.s32 	%p123, %r647, 2;
	setp.eq.s32 	%p124, %r646, 3;
	selp.u32 	%r648, -1, 0, %p124;
	selp.u32 	%r649, -1, 0, %p123;
	selp.b32 	%r650, %r648, %r649, %p122;
	and.b32  	%r651, %r650, 1;
	setp.eq.b32 	%p125, %r651, 1;
	selp.b64 	%rd281, 68719476736, 0, %p125;
	or.b64  	%rd282, %rd281, %rd274;
	shr.u64 	%rd283, %rd410, 34;
	cvt.u32.u64 	%r652, %rd283;
	and.b32  	%r653, %r652, 1;
	add.s32 	%r654, %r653, %r631;
	shr.u64 	%rd284, %rd47, 35;
	cvt.u32.u64 	%r655, %rd284;
	and.b32  	%r656, %r655, 1;
	add.s32 	%r657, %r654, %r656;
	shr.u64 	%rd285, %rd3, 34;
	cvt.u32.u64 	%r658, %rd285;
	and.b32  	%r659, %r658, 1;
	add.s32 	%r660, %r657, %r659;
	add.s32 	%r661, %r660, %r615;
	shr.u64 	%rd286, %rd414, 34;
	cvt.u32.u64 	%r662, %rd286;
	and.b32  	%r663, %r662, 1;
	add.s32 	%r664, %r661, %r663;
	add.s32 	%r665, %r664, %r641;
	shr.u64 	%rd287, %rd54, 35;
	cvt.u32.u64 	%r666, %rd287;
	and.b32  	%r667, %r666, 1;
	add.s32 	%r668, %r665, %r667;
	and.b64  	%rd288, %rd3, 34359738368;
	setp.eq.s64 	%p126, %rd288, 0;
	and.b32  	%r669, %r668, -2;
	setp.eq.s32 	%p127, %r669, 2;
	setp.eq.s32 	%p128, %r668, 3;
	selp.u32 	%r670, -1, 0, %p128;
	selp.u32 	%r671, -1, 0, %p127;
	selp.b32 	%r672, %r670, %r671, %p126;
	and.b32  	%r673, %r672, 1;
	setp.eq.b32 	%p129, %r673, 1;
	selp.b64 	%rd289, 34359738368, 0, %p129;
	or.b64  	%rd290, %rd289, %rd282;
	shr.u64 	%rd291, %rd410, 33;
	cvt.u32.u64 	%r674, %rd291;
	and.b32  	%r675, %r674, 1;
	add.s32 	%r676, %r675, %r653;
	shr.u64 	%rd292, %rd47, 34;
	cvt.u32.u64 	%r677, %rd292;
	and.b32  	%r678, %r677, 1;
	add.s32 	%r679, %r676, %r678;
	shr.u64 	%rd293, %rd3, 33;
	cvt.u32.u64 	%r680, %rd293;
	and.b32  	%r681, %r680, 1;
	add.s32 	%r682, %r679, %r681;
	add.s32 	%r683, %r682, %r637;
	shr.u64 	%rd294, %rd414, 33;
	cvt.u32.u64 	%r684, %rd294;
	and.b32  	%r685, %r684, 1;
	add.s32 	%r686, %r683, %r685;
	add.s32 	%r687, %r686, %r663;
	shr.u64 	%rd295, %rd54, 34;
	cvt.u32.u64 	%r688, %rd295;
	and.b32  	%r689, %r688, 1;
	add.s32 	%r690, %r687, %r689;
	and.b64  	%rd296, %rd3, 17179869184;
	setp.eq.s64 	%p130, %rd296, 0;
	and.b32  	%r691, %r690, -2;
	setp.eq.s32 	%p131, %r691, 2;
	setp.eq.s32 	%p132, %r690, 3;
	selp.u32 	%r692, -1, 0, %p132;
	selp.u32 	%r693, -1, 0, %p131;
	selp.b32 	%r694, %r692, %r693, %p130;
	and.b32  	%r695, %r694, 1;
	setp.eq.b32 	%p133, %r695, 1;
	selp.b64 	%rd297, 17179869184, 0, %p133;
	or.b64  	%rd298, %rd297, %rd290;
	{ .reg .b32 tmp; mov.b64 {tmp, %r696}, %rd410; }
	and.b32  	%r697, %r696, 1;
	add.s32 	%r698, %r697, %r675;
	shr.u64 	%rd299, %rd47, 33;
	cvt.u32.u64 	%r699, %rd299;
	and.b32  	%r700, %r699, 1;
	add.s32 	%r701, %r698, %r700;
	{ .reg .b32 tmp; mov.b64 {tmp, %r702}, %rd3; }
	and.b32  	%r703, %r702, 1;
	add.s32 	%r704, %r701, %r703;
	add.s32 	%r705, %r704, %r659;
	{ .reg .b32 tmp; mov.b64 {tmp, %r706}, %rd414; }
	and.b32  	%r707, %r706, 1;
	add.s32 	%r708, %r705, %r707;
	add.s32 	%r709, %r708, %r685;
	shr.u64 	%rd300, %rd54, 33;
	cvt.u32.u64 	%r710, %rd300;
	and.b32  	%r711, %r710, 1;
	add.s32 	%r712, %r709, %r711;
	and.b64  	%rd301, %rd3, 8589934592;
	setp.eq.s64 	%p134, %rd301, 0;
	and.b32  	%r713, %r712, -2;
	setp.eq.s32 	%p135, %r713, 2;
	setp.eq.s32 	%p136, %r712, 3;
	selp.u32 	%r714, -1, 0, %p136;
	selp.u32 	%r715, -1, 0, %p135;
	selp.b32 	%r716, %r714, %r715, %p134;
	and.b32  	%r717, %r716, 1;
	setp.eq.b32 	%p137, %r717, 1;
	selp.b64 	%rd302, 8589934592, 0, %p137;
	or.b64  	%rd303, %rd302, %rd298;
	cvt.u32.u64 	%r718, %rd410;
	shr.u32 	%r719, %r718, 31;
	add.s32 	%r720, %r719, %r697;
	{ .reg .b32 tmp; mov.b64 {tmp, %r721}, %rd47; }
	and.b32  	%r722, %r721, 1;
	add.s32 	%r723, %r720, %r722;
	cvt.u32.u64 	%r724, %rd3;
	shr.u32 	%r725, %r724, 31;
	add.s32 	%r726, %r723, %r725;
	add.s32 	%r727, %r726, %r681;
	cvt.u32.u64 	%r728, %rd414;
	shr.u32 	%r729, %r728, 31;
	add.s32 	%r730, %r727, %r729;
	add.s32 	%r731, %r730, %r707;
	{ .reg .b32 tmp; mov.b64 {tmp, %r732}, %rd54; }
	and.b32  	%r733, %r732, 1;
	add.s32 	%r734, %r731, %r733;
	and.b64  	%rd304, %rd3, 4294967296;
	setp.eq.s64 	%p138, %rd304, 0;
	and.b32  	%r735, %r734, -2;
	setp.eq.s32 	%p139, %r735, 2;
	setp.eq.s32 	%p140, %r734, 3;
	selp.u32 	%r736, -1, 0, %p140;
	selp.u32 	%r737, -1, 0, %p139;
	selp.b32 	%r738, %r736, %r737, %p138;
	and.b32  	%r739, %r738, 1;
	setp.eq.b32 	%p141, %r739, 1;
	selp.b64 	%rd305, 4294967296, 0, %p141;
	or.b64  	%rd306, %rd305, %rd303;
	cvt.u32.u64 	%r740, %rd44;
	shr.u32 	%r741, %r740, 31;
	add.s32 	%r742, %r720, %r741;
	cvt.u32.u64 	%r743, %rd40;
	shr.u32 	%r744, %r743, 31;
	add.s32 	%r745, %r742, %r744;
	add.s32 	%r746, %r745, %r703;
	cvt.u32.u64 	%r747, %rd51;
	shr.u32 	%r748, %r747, 31;
	add.s32 	%r749, %r746, %r748;
	add.s32 	%r750, %r749, %r729;
	add.s32 	%r751, %r750, %r707;
	and.b64  	%rd307, %rd3, 2147483648;
	setp.eq.s64 	%p142, %rd307, 0;
	and.b32  	%r752, %r751, -2;
	setp.eq.s32 	%p143, %r752, 2;
	setp.eq.s32 	%p144, %r751, 3;
	selp.u32 	%r753, -1, 0, %p144;
	selp.u32 	%r754, -1, 0, %p143;
	selp.b32 	%r755, %r753, %r754, %p142;
	and.b32  	%r756, %r755, 1;
	setp.eq.b32 	%p145, %r756, 1;
	selp.b64 	%rd308, 2147483648, 0, %p145;
	or.b64  	%rd309, %rd308, %rd306;
	shr.u32 	%r757, %r740, 30;
	and.b32  	%r758, %r757, 1;
	shr.u32 	%r759, %r718, 30;
	and.b32  	%r760, %r759, 1;
	add.s32 	%r761, %r758, %r760;
	add.s32 	%r762, %r761, %r719;
	shr.u32 	%r763, %r743, 30;
	and.b32  	%r764, %r763, 1;
	add.s32 	%r765, %r762, %r764;
	add.s32 	%r766, %r765, %r725;
	shr.u32 	%r767, %r747, 30;
	and.b32  	%r768, %r767, 1;
	add.s32 	%r769, %r766, %r768;
	shr.u32 	%r770, %r728, 30;
	and.b32  	%r771, %r770, 1;
	add.s32 	%r772, %r769, %r771;
	add.s32 	%r773, %r772, %r729;
	and.b64  	%rd310, %rd3, 1073741824;
	setp.eq.s64 	%p146, %rd310, 0;
	and.b32  	%r774, %r773, -2;
	setp.eq.s32 	%p147, %r774, 2;
	setp.eq.s32 	%p148, %r773, 3;
	selp.u32 	%r775, -1, 0, %p148;
	selp.u32 	%r776, -1, 0, %p147;
	selp.b32 	%r777, %r775, %r776, %p146;
	and.b32  	%r778, %r777, 1;
	setp.eq.b32 	%p149, %r778, 1;
	selp.b64 	%rd311, 1073741824, 0, %p149;
	or.b64  	%rd312, %rd311, %rd309;
	shr.u32 	%r779, %r740, 29;
	and.b32  	%r780, %r779, 1;
	shr.u32 	%r781, %r718, 29;
	and.b32  	%r782, %r781, 1;
	add.s32 	%r783, %r780, %r782;
	add.s32 	%r784, %r783, %r760;
	shr.u32 	%r785, %r743, 29;
	and.b32  	%r786, %r785, 1;
	add.s32 	%r787, %r784, %r786;
	shr.u32 	%r788, %r724, 30;
	and.b32  	%r789, %r788, 1;
	add.s32 	%r790, %r787, %r789;
	shr.u32 	%r791, %r747, 29;
	and.b32  	%r792, %r791, 1;
	add.s32 	%r793, %r790, %r792;
	shr.u32 	%r794, %r728, 29;
	and.b32  	%r795, %r794, 1;
	add.s32 	%r796, %r793, %r795;
	add.s32 	%r797, %r796, %r771;
	and.b64  	%rd313, %rd3, 536870912;
	setp.eq.s64 	%p150, %rd313, 0;
	and.b32  	%r798, %r797, -2;
	setp.eq.s32 	%p151, %r798, 2;
	setp.eq.s32 	%p152, %r797, 3;
	selp.u32 	%r799, -1, 0, %p152;
	selp.u32 	%r800, -1, 0, %p151;
	selp.b32 	%r801, %r799, %r800, %p150;
	and.b32  	%r802, %r801, 1;
	setp.eq.b32 	%p153, %r802, 1;
	selp.b64 	%rd314, 536870912, 0, %p153;
	or.b64  	%rd315, %rd314, %rd312;
	shr.u32 	%r803, %r740, 28;
	and.b32  	%r804, %r803, 1;
	shr.u32 	%r805, %r718, 28;
	and.b32  	%r806, %r805, 1;
	add.s32 	%r807, %r804, %r806;
	add.s32 	%r808, %r807, %r782;
	shr.u32 	%r809, %r743, 28;
	and.b32  	%r810, %r809, 1;
	add.s32 	%r811, %r808, %r810;
	shr.u32 	%r812, %r724, 29;
	and.b32  	%r813, %r812, 1;
	add.s32 	%r814, %r811, %r813;
	shr.u32 	%r815, %r747, 28;
	and.b32  	%r816, %r815, 1;
	add.s32 	%r817, %r814, %r816;
	shr.u32 	%r818, %r728, 28;
	and.b32  	%r819, %r818, 1;
	add.s32 	%r820, %r817, %r819;
	add.s32 	%r821, %r820, %r795;
	and.b64  	%rd316, %rd3, 268435456;
	setp.eq.s64 	%p154, %rd316, 0;
	and.b32  	%r822, %r821, -2;
	setp.eq.s32 	%p155, %r822, 2;
	setp.eq.s32 	%p156, %r821, 3;
	selp.u32 	%r823, -1, 0, %p156;
	selp.u32 	%r824, -1, 0, %p155;
	selp.b32 	%r825, %r823, %r824, %p154;
	and.b32  	%r826, %r825, 1;
	setp.eq.b32 	%p157, %r826, 1;
	selp.b64 	%rd317, 268435456, 0, %p157;
	or.b64  	%rd318, %rd317, %rd315;
	shr.u32 	%r827, %r740, 27;
	and.b32  	%r828, %r827, 1;
	shr.u32 	%r829, %r718, 27;
	and.b32  	%r830, %r829, 1;
	add.s32 	%r831, %r828, %r830;
	add.s32 	%r832, %r831, %r806;
	shr.u32 	%r833, %r743, 27;
	and.b32  	%r834, %r833, 1;
	add.s32 	%r835, %r832, %r834;
	shr.u32 	%r836, %r724, 28;
	and.b32  	%r837, %r836, 1;
	add.s32 	%r838, %r835, %r837;
	shr.u32 	%r839, %r747, 27;
	and.b32  	%r840, %r839, 1;
	add.s32 	%r841, %r838, %r840;
	shr.u32 	%r842, %r728, 27;
	and.b32  	%r843, %r842, 1;
	add.s32 	%r844, %r841, %r843;
	add.s32 	%r845, %r844, %r819;
	and.b64  	%rd319, %rd3, 134217728;
	setp.eq.s64 	%p158, %rd319, 0;
	and.b32  	%r846, %r845, -2;
	setp.eq.s32 	%p159, %r846, 2;
	setp.eq.s32 	%p160, %r845, 3;
	selp.u32 	%r847, -1, 0, %p160;
	selp.u32 	%r848, -1, 0, %p159;
	selp.b32 	%r849, %r847, %r848, %p158;
	and.b32  	%r850, %r849, 1;
	setp.eq.b32 	%p161, %r850, 1;
	selp.b64 	%rd320, 134217728, 0, %p161;
	or.b64  	%rd321, %rd320, %rd318;
	shr.u32 	%r851, %r740, 26;
	and.b32  	%r852, %r851, 1;
	shr.u32 	%r853, %r718, 26;
	and.b32  	%r854, %r853, 1;
	add.s32 	%r855, %r852, %r854;
	add.s32 	%r856, %r855, %r830;
	shr.u32 	%r857, %r743, 26;
	and.b32  	%r858, %r857, 1;
	add.s32 	%r859, %r856, %r858;
	shr.u32 	%r860, %r724, 27;
	and.b32  	%r861, %r860, 1;
	add.s32 	%r862, %r859, %r861;
	shr.u32 	%r863, %r747, 26;
	and.b32  	%r864, %r863, 1;
	add.s32 	%r865, %r862, %r864;
	shr.u32 	%r866, %r728, 26;
	and.b32  	%r867, %r866, 1;
	add.s32 	%r868, %r865, %r867;
	add.s32 	%r869, %r868, %r843;
	and.b64  	%rd322, %rd3, 67108864;
	setp.eq.s64 	%p162, %rd322, 0;
	and.b32  	%r870, %r869, -2;
	setp.eq.s32 	%p163, %r870, 2;
	setp.eq.s32 	%p164, %r869, 3;
	selp.u32 	%r871, -1, 0, %p164;
	selp.u32 	%r872, -1, 0, %p163;
	selp.b32 	%r873, %r871, %r872, %p162;
	and.b32  	%r874, %r873, 1;
	setp.eq.b32 	%p165, %r874, 1;
	selp.b64 	%rd323, 67108864, 0, %p165;
	or.b64  	%rd324, %rd323, %rd321;
	shr.u32 	%r875, %r740, 25;
	and.b32  	%r876, %r875, 1;
	shr.u32 	%r877, %r718, 25;
	and.b32  	%r878, %r877, 1;
	add.s32 	%r879, %r876, %r878;
	add.s32 	%r880, %r879, %r854;
	shr.u32 	%r881, %r743, 25;
	and.b32  	%r882, %r881, 1;
	add.s32 	%r883, %r880, %r882;
	shr.u32 	%r884, %r724, 26;
	and.b32  	%r885, %r884, 1;
	add.s32 	%r886, %r883, %r885;
	shr.u32 	%r887, %r747, 25;
	and.b32  	%r888, %r887, 1;
	add.s32 	%r889, %r886, %r888;
	shr.u32 	%r890, %r728, 25;
	and.b32  	%r891, %r890, 1;
	add.s32 	%r892, %r889, %r891;
	add.s32 	%r893, %r892, %r867;
	and.b64  	%rd325, %rd3, 33554432;
	setp.eq.s64 	%p166, %rd325, 0;
	and.b32  	%r894, %r893, -2;
	setp.eq.s32 	%p167, %r894, 2;
	setp.eq.s32 	%p168, %r893, 3;
	selp.u32 	%r895, -1, 0, %p168;
	selp.u32 	%r896, -1, 0, %p167;
	selp.b32 	%r897, %r895, %r896, %p166;
	and.b32  	%r898, %r897, 1;
	setp.eq.b32 	%p169, %r898, 1;
	selp.b64 	%rd326, 33554432, 0, %p169;
	or.b64  	%rd327, %rd326, %rd324;
	shr.u32 	%r899, %r740, 24;
	and.b32  	%r900, %r899, 1;
	shr.u32 	%r901, %r718, 24;
	and.b32  	%r902, %r901, 1;
	add.s32 	%r903, %r900, %r902;
	add.s32 	%r904, %r903, %r878;
	shr.u32 	%r905, %r743, 24;
	and.b32  	%r906, %r905, 1;
	add.s32 	%r907, %r904, %r906;
	shr.u32 	%r908, %r724, 25;
	and.b32  	%r909, %r908, 1;
	add.s32 	%r910, %r907, %r909;
	shr.u32 	%r911, %r747, 24;
	and.b32  	%r912, %r911, 1;
	add.s32 	%r913, %r910, %r912;
	shr.u32 	%r914, %r728, 24;
	and.b32  	%r915, %r914, 1;
	add.s32 	%r916, %r913, %r915;
	add.s32 	%r917, %r916, %r891;
	and.b64  	%rd328, %rd3, 16777216;
	setp.eq.s64 	%p170, %rd328, 0;
	and.b32  	%r918, %r917, -2;
	setp.eq.s32 	%p171, %r918, 2;
	setp.eq.s32 	%p172, %r917, 3;
	selp.u32 	%r919, -1, 0, %p172;
	selp.u32 	%r920, -1, 0, %p171;
	selp.b32 	%r921, %r919, %r920, %p170;
	and.b32  	%r922, %r921, 1;
	setp.eq.b32 	%p173, %r922, 1;
	selp.b64 	%rd329, 16777216, 0, %p173;
	or.b64  	%rd330, %rd329, %rd327;
	shr.u32 	%r923, %r740, 23;
	and.b32  	%r924, %r923, 1;
	shr.u32 	%r925, %r718, 23;
	and.b32  	%r926, %r925, 1;
	add.s32 	%r927, %r924, %r926;
	add.s32 	%r928, %r927, %r902;
	shr.u32 	%r929, %r743, 23;
	and.b32  	%r930, %r929, 1;
	add.s32 	%r931, %r928, %r930;
	shr.u32 	%r932, %r724, 24;
	and.b32  	%r933, %r932, 1;
	add.s32 	%r934, %r931, %r933;
	shr.u32 	%r935, %r747, 23;
	and.b32  	%r936, %r935, 1;
	add.s32 	%r937, %r934, %r936;
	shr.u32 	%r938, %r728, 23;
	and.b32  	%r939, %r938, 1;
	add.s32 	%r940, %r937, %r939;
	add.s32 	%r941, %r940, %r915;
	and.b64  	%rd331, %rd3, 8388608;
	setp.eq.s64 	%p174, %rd331, 0;
	and.b32  	%r942, %r941, -2;
	setp.eq.s32 	%p175, %r942, 2;
	setp.eq.s32 	%p176, %r941, 3;
	selp.u32 	%r943, -1, 0, %p176;
	selp.u32 	%r944, -1, 0, %p175;
	selp.b32 	%r945, %r943, %r944, %p174;
	and.b32  	%r946, %r945, 1;
	setp.eq.b32 	%p177, %r946, 1;
	selp.b64 	%rd332, 8388608, 0, %p177;
	or.b64  	%rd333, %rd332, %rd330;
	shr.u32 	%r947, %r740, 22;
	and.b32  	%r948, %r947, 1;
	shr.u32 	%r949, %r718, 22;
	and.b32  	%r950, %r949, 1;
	add.s32 	%r951, %r948, %r950;
	add.s32 	%r952, %r951, %r926;
	shr.u32 	%r953, %r743, 22;
	and.b32  	%r954, %r953, 1;
	add.s32 	%r955, %r952, %r954;
	shr.u32 	%r956, %r724, 23;
	and.b32  	%r957, %r956, 1;
	add.s32 	%r958, %r955, %r957;
	shr.u32 	%r959, %r747, 22;
	and.b32  	%r960, %r959, 1;
	add.s32 	%r961, %r958, %r960;
	shr.u32 	%r962, %r728, 22;
	and.b32  	%r963, %r962, 1;
	add.s32 	%r964, %r961, %r963;
	add.s32 	%r965, %r964, %r939;
	and.b64  	%rd334, %rd3, 4194304;
	setp.eq.s64 	%p178, %rd334, 0;
	and.b32  	%r966, %r965, -2;
	setp.eq.s32 	%p179, %r966, 2;
	setp.eq.s32 	%p180, %r965, 3;
	selp.u32 	%r967, -1, 0, %p180;
	selp.u32 	%r968, -1, 0, %p179;
	selp.b32 	%r969, %r967, %r968, %p178;
	and.b32  	%r970, %r969, 1;
	setp.eq.b32 	%p181, %r970, 1;
	selp.b64 	%rd335, 4194304, 0, %p181;
	or.b64  	%rd336, %rd335, %rd333;
	shr.u32 	%r971, %r740, 21;
	and.b32  	%r972, %r971, 1;
	shr.u32 	%r973, %r718, 21;
	and.b32  	%r974, %r973, 1;
	add.s32 	%r975, %r972, %r974;
	add.s32 	%r976, %r975, %r950;
	shr.u32 	%r977, %r743, 21;
	and.b32  	%r978, %r977, 1;
	add.s32 	%r979, %r976, %r978;
	shr.u32 	%r980, %r724, 22;
	and.b32  	%r981, %r980, 1;
	add.s32 	%r982, %r979, %r981;
	shr.u32 	%r983, %r747, 21;
	and.b32  	%r984, %r983, 1;
	add.s32 	%r985, %r982, %r984;
	shr.u32 	%r986, %r728, 21;
	and.b32  	%r987, %r986, 1;
	add.s32 	%r988, %r985, %r987;
	add.s32 	%r989, %r988, %r963;
	and.b64  	%rd337, %rd3, 2097152;
	setp.eq.s64 	%p182, %rd337, 0;
	and.b32  	%r990, %r989, -2;
	setp.eq.s32 	%p183, %r990, 2;
	setp.eq.s32 	%p184, %r989, 3;
	selp.u32 	%r991, -1, 0, %p184;
	selp.u32 	%r992, -1, 0, %p183;
	selp.b32 	%r993, %r991, %r992, %p182;
	and.b32  	%r994, %r993, 1;
	setp.eq.b32 	%p185, %r994, 1;
	selp.b64 	%rd338, 2097152, 0, %p185;
	or.b64  	%rd339, %rd338, %rd336;
	shr.u32 	%r995, %r740, 20;
	and.b32  	%r996, %r995, 1;
	shr.u32 	%r997, %r718, 20;
	and.b32  	%r998, %r997, 1;
	add.s32 	%r999, %r996, %r998;
	add.s32 	%r1000, %r999, %r974;
	shr.u32 	%r1001, %r743, 20;
	and.b32  	%r1002, %r1001, 1;
	add.s32 	%r1003, %r1000, %r1002;
	shr.u32 	%r1004, %r724, 21;
	and.b32  	%r1005, %r1004, 1;
	add.s32 	%r1006, %r1003, %r1005;
	shr.u32 	%r1007, %r747, 20;
	and.b32  	%r1008, %r1007, 1;
	add.s32 	%r1009, %r1006, %r1008;
	shr.u32 	%r1010, %r728, 20;
	and.b32  	%r1011, %r1010, 1;
	add.s32 	%r1012, %r1009, %r1011;
	add.s32 	%r1013, %r1012, %r987;
	and.b64  	%rd340, %rd3, 1048576;
	setp.eq.s64 	%p186, %rd340, 0;
	and.b32  	%r1014, %r1013, -2;
	setp.eq.s32 	%p187, %r1014, 2;
	setp.eq.s32 	%p188, %r1013, 3;
	selp.u32 	%r1015, -1, 0, %p188;
	selp.u32 	%r1016, -1, 0, %p187;
	selp.b32 	%r1017, %r1015, %r1016, %p186;
	and.b32  	%r1018, %r1017, 1;
	setp.eq.b32 	%p189, %r1018, 1;
	selp.b64 	%rd341, 1048576, 0, %p189;
	or.b64  	%rd342, %rd341, %rd339;
	shr.u32 	%r1019, %r740, 19;
	and.b32  	%r1020, %r1019, 1;
	shr.u32 	%r1021, %r718, 19;
	and.b32  	%r1022, %r1021, 1;
	add.s32 	%r1023, %r1020, %r1022;
	add.s32 	%r1024, %r1023, %r998;
	shr.u32 	%r1025, %r743, 19;
	and.b32  	%r1026, %r1025, 1;
	add.s32 	%r1027, %r1024, %r1026;
	shr.u32 	%r1028, %r724, 20;
	and.b32  	%r1029, %r1028, 1;
	add.s32 	%r1030, %r1027, %r1029;
	shr.u32 	%r1031, %r747, 19;
	and.b32  	%r1032, %r1031, 1;
	add.s32 	%r1033, %r1030, %r1032;
	shr.u32 	%r1034, %r728, 19;
	and.b32  	%r1035, %r1034, 1;
	add.s32 	%r1036, %r1033, %r1035;
	add.s32 	%r1037, %r1036, %r1011;
	and.b64  	%rd343, %rd3, 524288;
	setp.eq.s64 	%p190, %rd343, 0;
	and.b32  	%r1038, %r1037, -2;
	setp.eq.s32 	%p191, %r1038, 2;
	setp.eq.s32 	%p192, %r1037, 3;
	selp.u32 	%r1039, -1, 0, %p192;
	selp.u32 	%r1040, -1, 0, %p191;
	selp.b32 	%r1041, %r1039, %r1040, %p190;
	and.b32  	%r1042, %r1041, 1;
	setp.eq.b32 	%p193, %r1042, 1;
	selp.b64 	%rd344, 524288, 0, %p193;
	or.b64  	%rd345, %rd344, %rd342;
	shr.u32 	%r1043, %r740, 18;
	and.b32  	%r1044, %r1043, 1;
	shr.u32 	%r1045, %r718, 18;
	and.b32  	%r1046, %r1045, 1;
	add.s32 	%r1047, %r1044, %r1046;
	add.s32 	%r1048, %r1047, %r1022;
	shr.u32 	%r1049, %r743, 18;
	and.b32  	%r1050, %r1049, 1;
	add.s32 	%r1051, %r1048, %r1050;
	shr.u32 	%r1052, %r724, 19;
	and.b32  	%r1053, %r1052, 1;
	add.s32 	%r1054, %r1051, %r1053;
	shr.u32 	%r1055, %r747, 18;
	and.b32  	%r1056, %r1055, 1;
	add.s32 	%r1057, %r1054, %r1056;
	shr.u32 	%r1058, %r728, 18;
	and.b32  	%r1059, %r1058, 1;
	add.s32 	%r1060, %r1057, %r1059;
	add.s32 	%r1061, %r1060, %r1035;
	and.b64  	%rd346, %rd3, 262144;
	setp.eq.s64 	%p194, %rd346, 0;
	and.b32  	%r1062, %r1061, -2;
	setp.eq.s32 	%p195, %r1062, 2;
	setp.eq.s32 	%p196, %r1061, 3;
	selp.u32 	%r1063, -1, 0, %p196;
	selp.u32 	%r1064, -1, 0, %p195;
	selp.b32 	%r1065, %r1063, %r1064, %p194;
	and.b32  	%r1066, %r1065, 1;
	setp.eq.b32 	%p197, %r1066, 1;
	selp.b64 	%rd347, 262144, 0, %p197;
	or.b64  	%rd348, %rd347, %rd345;
	shr.u32 	%r1067, %r740, 17;
	and.b32  	%r1068, %r1067, 1;
	shr.u32 	%r1069, %r718, 17;
	and.b32  	%r1070, %r1069, 1;
	add.s32 	%r1071, %r1068, %r1070;
	add.s32 	%r1072, %r1071, %r1046;
	shr.u32 	%r1073, %r743, 17;
	and.b32  	%r1074, %r1073, 1;
	add.s32 	%r1075, %r1072, %r1074;
	shr.u32 	%r1076, %r724, 18;
	and.b32  	%r1077, %r1076, 1;
	add.s32 	%r1078, %r1075, %r1077;
	shr.u32 	%r1079, %r747, 17;
	and.b32  	%r1080, %r1079, 1;
	add.s32 	%r1081, %r1078, %r1080;
	shr.u32 	%r1082, %r728, 17;
	and.b32  	%r1083, %r1082, 1;
	add.s32 	%r1084, %r1081, %r1083;
	add.s32 	%r1085, %r1084, %r1059;
	and.b64  	%rd349, %rd3, 131072;
	setp.eq.s64 	%p198, %rd349, 0;
	and.b32  	%r1086, %r1085, -2;
	setp.eq.s32 	%p199, %r1086, 2;
	setp.eq.s32 	%p200, %r1085, 3;
	selp.u32 	%r1087, -1, 0, %p200;
	selp.u32 	%r1088, -1, 0, %p199;
	selp.b32 	%r1089, %r1087, %r1088, %p198;
	and.b32  	%r1090, %r1089, 1;
	setp.eq.b32 	%p201, %r1090, 1;
	selp.b64 	%rd350, 131072, 0, %p201;
	or.b64  	%rd351, %rd350, %rd348;
	shr.u32 	%r1091, %r740, 16;
	and.b32  	%r1092, %r1091, 1;
	shr.u32 	%r1093, %r718, 16;
	and.b32  	%r1094, %r1093, 1;
	add.s32 	%r1095, %r1092, %r1094;
	add.s32 	%r1096, %r1095, %r1070;
	shr.u32 	%r1097, %r743, 16;
	and.b32  	%r1098, %r1097, 1;
	add.s32 	%r1099, %r1096, %r1098;
	shr.u32 	%r1100, %r724, 17;
	and.b32  	%r1101, %r1100, 1;
	add.s32 	%r1102, %r1099, %r1101;
	shr.u32 	%r1103, %r747, 16;
	and.b32  	%r1104, %r1103, 1;
	add.s32 	%r1105, %r1102, %r1104;
	shr.u32 	%r1106, %r728, 16;
	and.b32  	%r1107, %r1106, 1;
	add.s32 	%r1108, %r1105, %r1107;
	add.s32 	%r1109, %r1108, %r1083;
	and.b64  	%rd352, %rd3, 65536;
	setp.eq.s64 	%p202, %rd352, 0;
	and.b32  	%r1110, %r1109, -2;
	setp.eq.s32 	%p203, %r1110, 2;
	setp.eq.s32 	%p204, %r1109, 3;
	selp.u32 	%r1111, -1, 0, %p204;
	selp.u32 	%r1112, -1, 0, %p203;
	selp.b32 	%r1113, %r1111, %r1112, %p202;
	and.b32  	%r1114, %r1113, 1;
	setp.eq.b32 	%p205, %r1114, 1;
	selp.b64 	%rd353, 65536, 0, %p205;
	or.b64  	%rd354, %rd353, %rd351;
	shr.u32 	%r1115, %r740, 15;
	and.b32  	%r1116, %r1115, 1;
	shr.u32 	%r1117, %r718, 15;
	and.b32  	%r1118, %r1117, 1;
	add.s32 	%r1119, %r1116, %r1118;
	add.s32 	%r1120, %r1119, %r1094;
	shr.u32 	%r1121, %r743, 15;
	and.b32  	%r1122, %r1121, 1;
	add.s32 	%r1123, %r1120, %r1122;
	shr.u32 	%r1124, %r724, 16;
	and.b32  	%r1125, %r1124, 1;
	add.s32 	%r1126, %r1123, %r1125;
	shr.u32 	%r1127, %r747, 15;
	and.b32  	%r1128, %r1127, 1;
	add.s32 	%r1129, %r1126, %r1128;
	shr.u32 	%r1130, %r728, 15;
	and.b32  	%r1131, %r1130, 1;
	add.s32 	%r1132, %r1129, %r1131;
	add.s32 	%r1133, %r1132, %r1107;
	and.b64  	%rd355, %rd3, 32768;
	setp.eq.s64 	%p206, %rd355, 0;
	and.b32  	%r1134, %r1133, -2;
	setp.eq.s32 	%p207, %r1134, 2;
	setp.eq.s32 	%p208, %r1133, 3;
	selp.u32 	%r1135, -1, 0, %p208;
	selp.u32 	%r1136, -1, 0, %p207;
	selp.b32 	%r1137, %r1135, %r1136, %p206;
	and.b32  	%r1138, %r1137, 1;
	setp.eq.b32 	%p209, %r1138, 1;
	selp.b64 	%rd356, 32768, 0, %p209;
	or.b64  	%rd357, %rd356, %rd354;
	shr.u32 	%r1139, %r740, 14;
	and.b32  	%r1140, %r1139, 1;
	shr.u32 	%r1141, %r718, 14;
	and.b32  	%r1142, %r1141, 1;
	add.s32 	%r1143, %r1140, %r1142;
	add.s32 	%r1144, %r1143, %r1118;
	shr.u32 	%r1145, %r743, 14;
	and.b32  	%r1146, %r1145, 1;
	add.s32 	%r1147, %r1144, %r1146;
	shr.u32 	%r1148, %r724, 15;
	and.b32  	%r1149, %r1148, 1;
	add.s32 	%r1150, %r1147, %r1149;
	shr.u32 	%r1151, %r747, 14;
	and.b32  	%r1152, %r1151, 1;
	add.s32 	%r1153, %r1150, %r1152;
	shr.u32 	%r1154, %r728, 14;
	and.b32  	%r1155, %r1154, 1;
	add.s32 	%r1156, %r1153, %r1155;
	add.s32 	%r1157, %r1156, %r1131;
	and.b64  	%rd358, %rd3, 16384;
	setp.eq.s64 	%p210, %rd358, 0;
	and.b32  	%r1158, %r1157, -2;
	setp.eq.s32 	%p211, %r1158, 2;
	setp.eq.s32 	%p212, %r1157, 3;
	selp.u32 	%r1159, -1, 0, %p212;
	selp.u32 	%r1160, -1, 0, %p211;
	selp.b32 	%r1161, %r1159, %r1160, %p210;
	and.b32  	%r1162, %r1161, 1;
	setp.eq.b32 	%p213, %r1162, 1;
	selp.b64 	%rd359, 16384, 0, %p213;
	or.b64  	%rd360, %rd359, %rd357;
	shr.u32 	%r1163, %r740, 13;
	and.b32  	%r1164, %r1163, 1;
	shr.u32 	%r1165, %r718, 13;
	and.b32  	%r1166, %r1165, 1;
	add.s32 	%r1167, %r1164, %r1166;
	add.s32 	%r1168, %r1167, %r1142;
	shr.u32 	%r1169, %r743, 13;
	and.b32  	%r1170, %r1169, 1;
	add.s32 	%r1171, %r1168, %r1170;
	shr.u32 	%r1172, %r724, 14;
	and.b32  	%r1173, %r1172, 1;
	add.s32 	%r1174, %r1171, %r1173;
	shr.u32 	%r1175, %r747, 13;
	and.b32  	%r1176, %r1175, 1;
	add.s32 	%r1177, %r1174, %r1176;
	shr.u32 	%r1178, %r728, 13;
	and.b32  	%r1179, %r1178, 1;
	add.s32 	%r1180, %r1177, %r1179;
	add.s32 	%r1181, %r1180, %r1155;
	and.b64  	%rd361, %rd3, 8192;
	setp.eq.s64 	%p214, %rd361, 0;
	and.b32  	%r1182, %r1181, -2;
	setp.eq.s32 	%p215, %r1182, 2;
	setp.eq.s32 	%p216, %r1181, 3;
	selp.u32 	%r1183, -1, 0, %p216;
	selp.u32 	%r1184, -1, 0, %p215;
	selp.b32 	%r1185, %r1183, %r1184, %p214;
	and.b32  	%r1186, %r1185, 1;
	setp.eq.b32 	%p217, %r1186, 1;
	selp.b64 	%rd362, 8192, 0, %p217;
	or.b64  	%rd363, %rd362, %rd360;
	shr.u32 	%r1187, %r740, 12;
	and.b32  	%r1188, %r1187, 1;
	shr.u32 	%r1189, %r718, 12;
	and.b32  	%r1190, %r1189, 1;
	add.s32 	%r1191, %r1188, %r1190;
	add.s32 	%r1192, %r1191, %r1166;
	shr.u32 	%r1193, %r743, 12;
	and.b32  	%r1194, %r1193, 1;
	add.s32 	%r1195, %r1192, %r1194;
	shr.u32 	%r1196, %r724, 13;
	and.b32  	%r1197, %r1196, 1;
	add.s32 	%r1198, %r1195, %r1197;
	shr.u32 	%r1199, %r747, 12;
	and.b32  	%r1200, %r1199, 1;
	add.s32 	%r1201, %r1198, %r1200;
	shr.u32 	%r1202, %r728, 12;
	and.b32  	%r1203, %r1202, 1;
	add.s32 	%r1204, %r1201, %r1203;
	add.s32 	%r1205, %r1204, %r1179;
	and.b64  	%rd364, %rd3, 4096;
	setp.eq.s64 	%p218, %rd364, 0;
	and.b32  	%r1206, %r1205, -2;
	setp.eq.s32 	%p219, %r1206, 2;
	setp.eq.s32 	%p220, %r1205, 3;
	selp.u32 	%r1207, -1, 0, %p220;
	selp.u32 	%r1208, -1, 0, %p219;
	selp.b32 	%r1209, %r1207, %r1208, %p218;
	and.b32  	%r1210, %r1209, 1;
	setp.eq.b32 	%p221, %r1210, 1;
	selp.b64 	%rd365, 4096, 0, %p221;
	or.b64  	%rd366, %rd365, %rd363;
	shr.u32 	%r1211, %r740, 11;
	and.b32  	%r1212, %r1211, 1;
	shr.u32 	%r1213, %r718, 11;
	and.b32  	%r1214, %r1213, 1;
	add.s32 	%r1215, %r1212, %r1214;
	add.s32 	%r1216, %r1215, %r1190;
	shr.u32 	%r1217, %r743, 11;
	and.b32  	%r1218, %r1217, 1;
	add.s32 	%r1219, %r1216, %r1218;
	shr.u32 	%r1220, %r724, 12;
	and.b32  	%r1221, %r1220, 1;
	add.s32 	%r1222, %r1219, %r1221;
	shr.u32 	%r1223, %r747, 11;
	and.b32  	%r1224, %r1223, 1;
	add.s32 	%r1225, %r1222, %r1224;
	shr.u32 	%r1226, %r728, 11;
	and.b32  	%r1227, %r1226, 1;
	add.s32 	%r1228, %r1225, %r1227;
	add.s32 	%r1229, %r1228, %r1203;
	and.b64  	%rd367, %rd3, 2048;
	setp.eq.s64 	%p222, %rd367, 0;
	and.b32  	%r1230, %r1229, -2;
	setp.eq.s32 	%p223, %r1230, 2;
	setp.eq.s32 	%p224, %r1229, 3;
	selp.u32 	%r1231, -1, 0, %p224;
	selp.u32 	%r1232, -1, 0, %p223;
	selp.b32 	%r1233, %r1231, %r1232, %p222;
	and.b32  	%r1234, %r1233, 1;
	setp.eq.b32 	%p225, %r1234, 1;
	selp.b64 	%rd368, 2048, 0, %p225;
	or.b64  	%rd369, %rd368, %rd366;
	shr.u32 	%r1235, %r740, 10;
	and.b32  	%r1236, %r1235, 1;
	shr.u32 	%r1237, %r718, 10;
	and.b32  	%r1238, %r1237, 1;
	add.s32 	%r1239, %r1236, %r1238;
	add.s32 	%r1240, %r1239, %r1214;
	shr.u32 	%r1241, %r743, 10;
	and.b32  	%r1242, %r1241, 1;
	add.s32 	%r1243, %r1240, %r1242;
	shr.u32 	%r1244, %r724, 11;
	and.b32  	%r1245, %r1244, 1;
	add.s32 	%r1246, %r1243, %r1245;
	shr.u32 	%r1247, %r747, 10;
	and.b32  	%r1248, %r1247, 1;
	add.s32 	%r1249, %r1246, %r1248;
	shr.u32 	%r1250, %r728, 10;
	and.b32  	%r1251, %r1250, 1;
	add.s32 	%r1252, %r1249, %r1251;
	add.s32 	%r1253, %r1252, %r1227;
	and.b64  	%rd370, %rd3, 1024;
	setp.eq.s64 	%p226, %rd370, 0;
	and.b32  	%r1254, %r1253, -2;
	setp.eq.s32 	%p227, %r1254, 2;
	setp.eq.s32 	%p228, %r1253, 3;
	selp.u32 	%r1255, -1, 0, %p228;
	selp.u32 	%r1256, -1, 0, %p227;
	selp.b32 	%r1257, %r1255, %r1256, %p226;
	and.b32  	%r1258, %r1257, 1;
	setp.eq.b32 	%p229, %r1258, 1;
	selp.b64 	%rd371, 1024, 0, %p229;
	or.b64  	%rd372, %rd371, %rd369;
	shr.u32 	%r1259, %r740, 9;
	and.b32  	%r1260, %r1259, 1;
	shr.u32 	%r1261, %r718, 9;
	and.b32  	%r1262, %r1261, 1;
	add.s32 	%r1263, %r1260, %r1262;
	add.s32 	%r1264, %r1263, %r1238;
	shr.u32 	%r1265, %r743, 9;
	and.b32  	%r1266, %r1265, 1;
	add.s32 	%r1267, %r1264, %r1266;
	shr.u32 	%r1268, %r724, 10;
	and.b32  	%r1269, %r1268, 1;
	add.s32 	%r1270, %r1267, %r1269;
	shr.u32 	%r1271, %r747, 9;
	and.b32  	%r1272, %r1271, 1;
	add.s32 	%r1273, %r1270, %r1272;
	shr.u32 	%r1274, %r728, 9;
	and.b32  	%r1275, %r1274, 1;
	add.s32 	%r1276, %r1273, %r1275;
	add.s32 	%r1277, %r1276, %r1251;
	and.b64  	%rd373, %rd3, 512;
	setp.eq.s64 	%p230, %rd373, 0;
	and.b32  	%r1278, %r1277, -2;
	setp.eq.s32 	%p231, %r1278, 2;
	setp.eq.s32 	%p232, %r1277, 3;
	selp.u32 	%r1279, -1, 0, %p232;
	selp.u32 	%r1280, -1, 0, %p231;
	selp.b32 	%r1281, %r1279, %r1280, %p230;
	and.b32  	%r1282, %r1281, 1;
	setp.eq.b32 	%p233, %r1282, 1;
	selp.b64 	%rd374, 512, 0, %p233;
	or.b64  	%rd375, %rd374, %rd372;
	shr.u32 	%r1283, %r740, 8;
	and.b32  	%r1284, %r1283, 1;
	shr.u32 	%r1285, %r718, 8;
	and.b32  	%r1286, %r1285, 1;
	add.s32 	%r1287, %r1284, %r1286;
	add.s32 	%r1288, %r1287, %r1262;
	shr.u32 	%r1289, %r743, 8;
	and.b32  	%r1290, %r1289, 1;
	add.s32 	%r1291, %r1288, %r1290;
	shr.u32 	%r1292, %r724, 9;
	and.b32  	%r1293, %r1292, 1;
	add.s32 	%r1294, %r1291, %r1293;
	shr.u32 	%r1295, %r747, 8;
	and.b32  	%r1296, %r1295, 1;
	add.s32 	%r1297, %r1294, %r1296;
	shr.u32 	%r1298, %r728, 8;
	and.b32  	%r1299, %r1298, 1;
	add.s32 	%r1300, %r1297, %r1299;
	add.s32 	%r1301, %r1300, %r1275;
	and.b64  	%rd376, %rd3, 256;
	setp.eq.s64 	%p234, %rd376, 0;
	and.b32  	%r1302, %r1301, -2;
	setp.eq.s32 	%p235, %r1302, 2;
	setp.eq.s32 	%p236, %r1301, 3;
	selp.u32 	%r1303, -1, 0, %p236;
	selp.u32 	%r1304, -1, 0, %p235;
	selp.b32 	%r1305, %r1303, %r1304, %p234;
	and.b32  	%r1306, %r1305, 1;
	setp.eq.b32 	%p237, %r1306, 1;
	selp.b64 	%rd377, 256, 0, %p237;
	or.b64  	%rd378, %rd377, %rd375;
	shr.u32 	%r1307, %r740, 7;
	and.b32  	%r1308, %r1307, 1;
	shr.u32 	%r1309, %r718, 7;
	and.b32  	%r1310, %r1309, 1;
	add.s32 	%r1311, %r1308, %r1310;
	add.s32 	%r1312, %r1311, %r1286;
	shr.u32 	%r1313, %r743, 7;
	and.b32  	%r1314, %r1313, 1;
	add.s32 	%r1315, %r1312, %r1314;
	shr.u32 	%r1316, %r724, 8;
	and.b32  	%r1317, %r1316, 1;
	add.s32 	%r1318, %r1315, %r1317;
	shr.u32 	%r1319, %r747, 7;
	and.b32  	%r1320, %r1319, 1;
	add.s32 	%r1321, %r1318, %r1320;
	shr.u32 	%r1322, %r728, 7;
	and.b32  	%r1323, %r1322, 1;
	add.s32 	%r1324, %r1321, %r1323;
	add.s32 	%r1325, %r1324, %r1299;
	and.b64  	%rd379, %rd3, 128;
	setp.eq.s64 	%p238, %rd379, 0;
	and.b32  	%r1326, %r1325, -2;
	setp.eq.s32 	%p239, %r1326, 2;
	setp.eq.s32 	%p240, %r1325, 3;
	selp.u32 	%r1327, -1, 0, %p240;
	selp.u32 	%r1328, -1, 0, %p239;
	selp.b32 	%r1329, %r1327, %r1328, %p238;
	and.b32  	%r1330, %r1329, 1;
	setp.eq.b32 	%p241, %r1330, 1;
	selp.b64 	%rd380, 128, 0, %p241;
	or.b64  	%rd381, %rd380, %rd378;
	shr.u32 	%r1331, %r740, 6;
	and.b32  	%r1332, %r1331, 1;
	shr.u32 	%r1333, %r718, 6;
	and.b32  	%r1334, %r1333, 1;
	add.s32 	%r1335, %r1332, %r1334;
	add.s32 	%r1336, %r1335, %r1310;
	shr.u32 	%r1337, %r743, 6;
	and.b32  	%r1338, %r1337, 1;
	add.s32 	%r1339, %r1336, %r1338;
	shr.u32 	%r1340, %r724, 7;
	and.b32  	%r1341, %r1340, 1;
	add.s32 	%r1342, %r1339, %r1341;
	shr.u32 	%r1343, %r747, 6;
	and.b32  	%r1344, %r1343, 1;
	add.s32 	%r1345, %r1342, %r1344;
	shr.u32 	%r1346, %r728, 6;
	and.b32  	%r1347, %r1346, 1;
	add.s32 	%r1348, %r1345, %r1347;
	add.s32 	%r1349, %r1348, %r1323;
	and.b64  	%rd382, %rd3, 64;
	setp.eq.s64 	%p242, %rd382, 0;
	and.b32  	%r1350, %r1349, -2;
	setp.eq.s32 	%p243, %r1350, 2;
	setp.eq.s32 	%p244, %r1349, 3;
	selp.u32 	%r1351, -1, 0, %p244;
	selp.u32 	%r1352, -1, 0, %p243;
	selp.b32 	%r1353, %r1351, %r1352, %p242;
	and.b32  	%r1354, %r1353, 1;
	setp.eq.b32 	%p245, %r1354, 1;
	selp.b64 	%rd383, 64, 0, %p245;
	or.b64  	%rd384, %rd383, %rd381;
	shr.u32 	%r1355, %r740, 5;
	and.b32  	%r1356, %r1355, 1;
	shr.u32 	%r1357, %r718, 5;
	and.b32  	%r1358, %r1357, 1;
	add.s32 	%r1359, %r1356, %r1358;
	add.s32 	%r1360, %r1359, %r1334;
	shr.u32 	%r1361, %r743, 5;
	and.b32  	%r1362, %r1361, 1;
	add.s32 	%r1363, %r1360, %r1362;
	shr.u32 	%r1364, %r724, 6;
	and.b32  	%r1365, %r1364, 1;
	add.s32 	%r1366, %r1363, %r1365;
	shr.u32 	%r1367, %r747, 5;
	and.b32  	%r1368, %r1367, 1;
	add.s32 	%r1369, %r1366, %r1368;
	shr.u32 	%r1370, %r728, 5;
	and.b32  	%r1371, %r1370, 1;
	add.s32 	%r1372, %r1369, %r1371;
	add.s32 	%r1373, %r1372, %r1347;
	and.b64  	%rd385, %rd3, 32;
	setp.eq.s64 	%p246, %rd385, 0;
	and.b32  	%r1374, %r1373, -2;
	setp.eq.s32 	%p247, %r1374, 2;
	setp.eq.s32 	%p248, %r1373, 3;
	selp.u32 	%r1375, -1, 0, %p248;
	selp.u32 	%r1376, -1, 0, %p247;
	selp.b32 	%r1377, %r1375, %r1376, %p246;
	and.b32  	%r1378, %r1377, 1;
	setp.eq.b32 	%p249, %r1378, 1;
	selp.b64 	%rd386, 32, 0, %p249;
	or.b64  	%rd387, %rd386, %rd384;
	shr.u32 	%r1379, %r740, 4;
	and.b32  	%r1380, %r1379, 1;
	shr.u32 	%r1381, %r718, 4;
	and.b32  	%r1382, %r1381, 1;
	add.s32 	%r1383, %r1380, %r1382;
	add.s32 	%r1384, %r1383, %r1358;
	shr.u32 	%r1385, %r743, 4;
	and.b32  	%r1386, %r1385, 1;
	add.s32 	%r1387, %r1384, %r1386;
	shr.u32 	%r1388, %r724, 5;
	and.b32  	%r1389, %r1388, 1;
	add.s32 	%r1390, %r1387, %r1389;
	shr.u32 	%r1391, %r747, 4;
	and.b32  	%r1392, %r1391, 1;
	add.s32 	%r1393, %r1390, %r1392;
	shr.u32 	%r1394, %r728, 4;
	and.b32  	%r1395, %r1394, 1;
	add.s32 	%r1396, %r1393, %r1395;
	add.s32 	%r1397, %r1396, %r1371;
	and.b64  	%rd388, %rd3, 16;
	setp.eq.s64 	%p250, %rd388, 0;
	and.b32  	%r1398, %r1397, -2;
	setp.eq.s32 	%p251, %r1398, 2;
	setp.eq.s32 	%p252, %r1397, 3;
	selp.u32 	%r1399, -1, 0, %p252;
	selp.u32 	%r1400, -1, 0, %p251;
	selp.b32 	%r1401, %r1399, %r1400, %p250;
	and.b32  	%r1402, %r1401, 1;
	setp.eq.b32 	%p253, %r1402, 1;
	selp.b64 	%rd389, 16, 0, %p253;
	or.b64  	%rd390, %rd389, %rd387;
	shr.u32 	%r1403, %r740, 3;
	and.b32  	%r1404, %r1403, 1;
	shr.u32 	%r1405, %r718, 3;
	and.b32  	%r1406, %r1405, 1;
	add.s32 	%r1407, %r1404, %r1406;
	add.s32 	%r1408, %r1407, %r1382;
	shr.u32 	%r1409, %r743, 3;
	and.b32  	%r1410, %r1409, 1;
	add.s32 	%r1411, %r1408, %r1410;
	shr.u32 	%r1412, %r724, 4;
	and.b32  	%r1413, %r1412, 1;
	add.s32 	%r1414, %r1411, %r1413;
	shr.u32 	%r1415, %r747, 3;
	and.b32  	%r1416, %r1415, 1;
	add.s32 	%r1417, %r1414, %r1416;
	shr.u32 	%r1418, %r728, 3;
	and.b32  	%r1419, %r1418, 1;
	add.s32 	%r1420, %r1417, %r1419;
	add.s32 	%r1421, %r1420, %r1395;
	and.b64  	%rd391, %rd3, 8;
	setp.eq.s64 	%p254, %rd391, 0;
	and.b32  	%r1422, %r1421, -2;
	setp.eq.s32 	%p255, %r1422, 2;
	setp.eq.s32 	%p256, %r1421, 3;
	selp.u32 	%r1423, -1, 0, %p256;
	selp.u32 	%r1424, -1, 0, %p255;
	selp.b32 	%r1425, %r1423, %r1424, %p254;
	and.b32  	%r1426, %r1425, 1;
	setp.eq.b32 	%p257, %r1426, 1;
	selp.b64 	%rd392, 8, 0, %p257;
	or.b64  	%rd393, %rd392, %rd390;
	shr.u32 	%r1427, %r740, 2;
	and.b32  	%r1428, %r1427, 1;
	shr.u32 	%r1429, %r718, 2;
	and.b32  	%r1430, %r1429, 1;
	add.s32 	%r1431, %r1428, %r1430;
	add.s32 	%r1432, %r1431, %r1406;
	shr.u32 	%r1433, %r743, 2;
	and.b32  	%r1434, %r1433, 1;
	add.s32 	%r1435, %r1432, %r1434;
	shr.u32 	%r1436, %r724, 3;
	and.b32  	%r1437, %r1436, 1;
	add.s32 	%r1438, %r1435, %r1437;
	shr.u32 	%r1439, %r747, 2;
	and.b32  	%r1440, %r1439, 1;
	add.s32 	%r1441, %r1438, %r1440;
	shr.u32 	%r1442, %r728, 2;
	and.b32  	%r1443, %r1442, 1;
	add.s32 	%r1444, %r1441, %r1443;
	add.s32 	%r1445, %r1444, %r1419;
	and.b64  	%rd394, %rd3, 4;
	setp.eq.s64 	%p258, %rd394, 0;
	and.b32  	%r1446, %r1445, -2;
	setp.eq.s32 	%p259, %r1446, 2;
	setp.eq.s32 	%p260, %r1445, 3;
	selp.u32 	%r1447, -1, 0, %p260;
	selp.u32 	%r1448, -1, 0, %p259;
	selp.b32 	%r1449, %r1447, %r1448, %p258;
	and.b32  	%r1450, %r1449, 1;
	setp.eq.b32 	%p261, %r1450, 1;
	selp.b64 	%rd395, 4, 0, %p261;
	or.b64  	%rd396, %rd395, %rd393;
	shr.u32 	%r1451, %r740, 1;
	and.b32  	%r1452, %r1451, 1;
	shr.u32 	%r1453, %r718, 1;
	and.b32  	%r1454, %r1453, 1;
	add.s32 	%r1455, %r1452, %r1454;
	add.s32 	%r1456, %r1455, %r1430;
	shr.u32 	%r1457, %r743, 1;
	and.b32  	%r1458, %r1457, 1;
	add.s32 	%r1459, %r1456, %r1458;
	shr.u32 	%r1460, %r724, 2;
	and.b32  	%r1461, %r1460, 1;
	add.s32 	%r1462, %r1459, %r1461;
	shr.u32 	%r1463, %r747, 1;
	and.b32  	%r1464, %r1463, 1;
	add.s32 	%r1465, %r1462, %r1464;
	shr.u32 	%r1466, %r728, 1;
	and.b32  	%r1467, %r1466, 1;
	add.s32 	%r1468, %r1465, %r1467;
	add.s32 	%r1469, %r1468, %r1443;
	and.b64  	%rd397, %rd3, 2;
	setp.eq.s64 	%p262, %rd397, 0;
	and.b32  	%r1470, %r1469, -2;
	setp.eq.s32 	%p263, %r1470, 2;
	setp.eq.s32 	%p264, %r1469, 3;
	selp.u32 	%r1471, -1, 0, %p264;
	selp.u32 	%r1472, -1, 0, %p263;
	selp.b32 	%r1473, %r1471, %r1472, %p262;
	and.b32  	%r1474, %r1473, 1;
	setp.eq.b32 	%p265, %r1474, 1;
	selp.b64 	%rd398, 2, 0, %p265;
	or.b64  	%rd399, %rd398, %rd396;
	cvt.u32.u64 	%r1475, %rd43;
	and.b32  	%r1476, %r718, 1;
	add.s32 	%r1477, %r1476, %r1475;
	cvt.u32.u64 	%r1478, %rd45;
	and.b32  	%r1479, %r1478, 1;
	add.s32 	%r1480, %r1477, %r1479;
	cvt.u32.u64 	%r1481, %rd408;
	add.s32 	%r1482, %r1480, %r1481;
	shr.u32 	%r1483, %r724, 1;
	and.b32  	%r1484, %r1483, 1;
	add.s32 	%r1485, %r1482, %r1484;
	cvt.u32.u64 	%r1486, %rd50;
	add.s32 	%r1487, %r1485, %r1486;
	and.b32  	%r1488, %r728, 1;
	add.s32 	%r1489, %r1487, %r1488;
	cvt.u32.u64 	%r1490, %rd52;
	and.b32  	%r1491, %r1490, 1;
	add.s32 	%r1492, %r1489, %r1491;
	and.b64  	%rd400, %rd3, 1;
	setp.eq.b64 	%p266, %rd400, 1;
	and.b32  	%r1493, %r1492, -2;
	setp.eq.s32 	%p267, %r1493, 2;
	setp.eq.s32 	%p268, %r1492, 3;
	selp.u32 	%r1494, -1, 0, %p268;
	selp.u32 	%r1495, -1, 0, %p267;
	selp.b32 	%r1496, %r1495, %r1494, %p266;
	cvt.u64.u32 	%rd401, %r1496;
	and.b64  	%rd402, %rd401, 1;
	or.b64  	%rd403, %rd399, %rd402;
	cvta.to.global.u64 	%rd404, %rd407;
	mul.wide.s32 	%rd405, %r31, 8;
	add.s64 	%rd406, %rd404, %rd405;
	st.global.u64 	[%rd406], %rd403;
$L__BB0_16:
	ret;

}


// ===== COMPILED SASS (sm_100) =====

	.target	sm_100

	.elftype	@"ET_EXEC"


//--------------------- .note.nv.tkinfo           --------------------------
	.section	.note.nv.tkinfo,"",@"SHT_NOTE"
	.sectionflags	@"SHF_NOTE_NV_TKINFO"
	.tkinfo
        /*0018*/ 	.word	0x00000002
        /*0030*/ 	.string	""
        /*0030*/ 	.string	"ptxas"
        /*0030*/ 	.string	"Cuda compilation tools, release 13.0, V13.0.88"
        /*0030*/ 	.string	"Build cuda_13.0.r13.0/compiler.36424714_0"
        /*0030*/ 	.string	"-arch sm_100 -m 64 "



//--------------------- .note.nv.cuinfo           --------------------------
	.section	.note.nv.cuinfo,"",@"SHT_NOTE"
	.sectionflags	@"SHF_NOTE_NV_CUINFO"
        /*0018*/ 	.short	0x0002
        /*001a*/ 	.short	0x0064
        /*001c*/ 	.short	0x0082
	.zero		2


//--------------------- .nv.info                  --------------------------
	.section	.nv.info,"",@"SHT_CUDA_INFO"
	.align	4


	//----- nvinfo : EIATTR_REGCOUNT
	.align		4
        /*0000*/ 	.byte	0x04, 0x2f
        /*0002*/ 	.short	(.L_1 - .L_0)
	.align		4
.L_0:
        /*0004*/ 	.word	index@(_Z19game_of_life_kernelPKmPmii)
        /*0008*/ 	.word	0x00000020


	//----- nvinfo : EIATTR_FRAME_SIZE
	.align		4
.L_1:
        /*000c*/ 	.byte	0x04, 0x11
        /*000e*/ 	.short	(.L_3 - .L_2)
	.align		4
.L_2:
        /*0010*/ 	.word	index@(_Z19game_of_life_kernelPKmPmii)
        /*0014*/ 	.word	0x00000000


	//----- nvinfo : EIATTR_MIN_STACK_SIZE
	.align		4
.L_3:
        /*0018*/ 	.byte	0x04, 0x12
        /*001a*/ 	.short	(.L_5 - .L_4)
	.align		4
.L_4:
        /*001c*/ 	.word	index@(_Z19game_of_life_kernelPKmPmii)
        /*0020*/ 	.word	0x00000000
.L_5:


//--------------------- .nv.compat                --------------------------
	.section	.nv.compat,"",@"SHT_CUDA_COMPAT_INFO"
	.align	4
        /*0000*/ 	.byte	0x02, 0x09, 0x00, 0x00, 0x02, 0x02, 0x01, 0x00, 0x02, 0x05, 0x05, 0x00, 0x03, 0x07, 0x01, 0x01
        /*0010*/ 	.byte	0x02, 0x03, 0x00, 0x00, 0x02, 0x06, 0x01, 0x00, 0x04, 0x0b, 0x08, 0x00, 0x09, 0x00, 0x00, 0x00
        /*0020*/ 	.byte	0x00, 0x00, 0x00, 0x00


//--------------------- .nv.info._Z19game_of_life_kernelPKmPmii --------------------------
	.section	.nv.info._Z19game_of_life_kernelPKmPmii,"",@"SHT_CUDA_INFO"
	.sectionflags	@""
	.align	4


	//----- nvinfo : EIATTR_CUDA_API_VERSION
	.align		4
        /*0000*/ 	.byte	0x04, 0x37
        /*0002*/ 	.short	(.L_7 - .L_6)
.L_6:
        /*0004*/ 	.word	0x00000082


	//----- nvinfo : EIATTR_KPARAM_INFO
	.align		4
.L_7:
        /*0008*/ 	.byte	0x04, 0x17
        /*000a*/ 	.short	(.L_9 - .L_8)
.L_8:
        /*000c*/ 	.word	0x00000000
        /*0010*/ 	.short	0x0003
        /*0012*/ 	.short	0x0014
        /*0014*/ 	.byte	0x00, 0xf0, 0x11, 0x00


	//----- nvinfo : EIATTR_KPARAM_INFO
	.align		4
.L_9:
        /*0018*/ 	.byte	0x04, 0x17
        /*001a*/ 	.short	(.L_11 - .L_10)
.L_10:
        /*001c*/ 	.word	0x00000000
        /*0020*/ 	.short	0x0002
        /*0022*/ 	.short	0x0010
        /*0024*/ 	.byte	0x00, 0xf0, 0x11, 0x00


	//----- nvinfo : EIATTR_KPARAM_INFO
	.align		4
.L_11:
        /*0028*/ 	.byte	0x04, 0x17
        /*002a*/ 	.short	(.L_13 - .L_12)
.L_12:
        /*002c*/ 	.word	0x00000000
        /*0030*/ 	.short	0x0001
        /*0032*/ 	.short	0x0008
        /*0034*/ 	.byte	0x00, 0xf5, 0x21, 0x00


	//----- nvinfo : EIATTR_KPARAM_INFO
	.align		4
.L_13:
        /*0038*/ 	.byte	0x04, 0x17
        /*003a*/ 	.short	(.L_15 - .L_14)
.L_14:
        /*003c*/ 	.word	0x00000000
        /*0040*/ 	.short	0x0000
        /*0042*/ 	.short	0x0000
        /*0044*/ 	.byte	0x00, 0xf5, 0x21, 0x00


	//----- nvinfo : EIATTR_SPARSE_MMA_MASK
	.align		4
.L_15:
        /*0048*/ 	.byte	0x03, 0x50
        /*004a*/ 	.short	0x0000


	//----- nvinfo : EIATTR_MAXREG_COUNT
	.align		4
        /*004c*/ 	.byte	0x03, 0x1b
        /*004e*/ 	.short	0x00ff


	//----- nvinfo : EIATTR_MERCURY_ISA_VERSION
	.align		4
        /*0050*/ 	.byte	0x03, 0x5f
        /*0052*/ 	.short	0x0101


	//----- nvinfo : EIATTR_VRC_CTA_INIT_COUNT
	.align		4
        /*0054*/ 	.byte	0x02, 0x4a
	.zero		1
	.zero		1


	//----- nvinfo : EIATTR_EXIT_INSTR_OFFSETS
	.align		4
        /*0058*/ 	.byte	0x04, 0x1c
        /*005a*/ 	.short	(.L_17 - .L_16)


	//   ....[0]....
.L_16:
        /*005c*/ 	.word	0x000000c0


	//   ....[1]....
        /*0060*/ 	.word	0x000065f0


	//----- nvinfo : EIATTR_CRS_STACK_SIZE
	.align		4
.L_17:
        /*0064*/ 	.byte	0x04, 0x1e
        /*0066*/ 	.short	(.L_19 - .L_18)
.L_18:
        /*0068*/ 	.word	0x00000000


	//----- nvinfo : EIATTR_CBANK_PARAM_SIZE
	.align		4
.L_19:
        /*006c*/ 	.byte	0x03, 0x19
        /*006e*/ 	.short	0x0018


	//----- nvinfo : EIATTR_PARAM_CBANK
	.align		4
        /*0070*/ 	.byte	0x04, 0x0a
        /*0072*/ 	.short	(.L_21 - .L_20)
	.align		4
.L_20:
        /*0074*/ 	.word	index@(.nv.constant0._Z19game_of_life_kernelPKmPmii)
        /*0078*/ 	.short	0x0380
        /*007a*/ 	.short	0x0018


	//----- nvinfo : EIATTR_SW_WAR
	.align		4
.L_21:
        /*007c*/ 	.byte	0x04, 0x36
        /*007e*/ 	.short	(.L_23 - .L_22)
.L_22:
        /*0080*/ 	.word	0x00000008
.L_23:


//--------------------- .nv.callgraph             --------------------------
	.section	.nv.callgraph,"",@"SHT_CUDA_CALLGRAPH"
	.align	4
	.sectionentsize	8
	.align		4
        /*0000*/ 	.word	0x00000000
	.align		4
        /*0004*/ 	.word	0xffffffff
	.align		4
        /*0008*/ 	.word	0x00000000
	.align		4
        /*000c*/ 	.word	0xfffffffe
	.align		4
        /*0010*/ 	.word	0x00000000
	.align		4
        /*0014*/ 	.word	0xfffffffd
	.align		4
        /*0018*/ 	.word	0x00000000
	.align		4
        /*001c*/ 	.word	0xfffffffc


//--------------------- .text._Z19game_of_life_kernelPKmPmii --------------------------
	.section	.text._Z19game_of_life_kernelPKmPmii,"ax",@progbits
	.align	128
        .global         _Z19game_of_life_kernelPKmPmii
        .type           _Z19game_of_life_kernelPKmPmii,@function
        .size           _Z19game_of_life_kernelPKmPmii,(.L_x_5 - _Z19game_of_life_kernelPKmPmii)
        .other          _Z19game_of_life_kernelPKmPmii,@"STO_CUDA_ENTRY STV_DEFAULT"
_Z19game_of_life_kernelPKmPmii:
.text._Z19game_of_life_kernelPKmPmii:
[----:B------:R-:W-:Y:S01]  /*0000*/  LDC R1, c[0x0][0x37c] ;  /* 0x0000df00ff017b82 */ /* 0x000fe20000000800 */
[----:B------:R-:W0:Y:S07]  /*0010*/  S2R R0, SR_TID.Y ;  /* 0x0000000000007919 */ /* 0x000e2e0000002200 */
[----:B------:R-:W1:Y:S01]  /*0020*/  LDC R10, c[0x0][0x360] ;  /* 0x0000d800ff0a7b82 */ /* 0x000e620000000800 */
[----:B------:R-:W1:Y:S07]  /*0030*/  S2R R13, SR_TID.X ;  /* 0x00000000000d7919 */ /* 0x000e6e0000002100 */
[----:B------:R-:W0:Y:S08]  /*0040*/  S2UR UR7, SR_CTAID.Y ;  /* 0x00000000000779c3 */ /* 0x000e300000002600 */
[----:B------:R-:W0:Y:S08]  /*0050*/  LDC R11, c[0x0][0x364] ;  /* 0x0000d900ff0b7b82 */ /* 0x000e300000000800 */
[----:B------:R-:W1:Y:S08]  /*0060*/  S2UR UR6, SR_CTAID.X ;  /* 0x00000000000679c3 */ /* 0x000e700000002500 */
[----:B------:R-:W2:Y:S01]  /*0070*/  LDC.64 R2, c[0x0][0x390] ;  /* 0x0000e400ff027b82 */ /* 0x000ea20000000a00 */
[----:B0-----:R-:W-:-:S02]  /*0080*/  IMAD R11, R11, UR7, R0 ;  /* 0x000000070b0b7c24 */ /* 0x001fc4000f8e0200 */
[----:B-1----:R-:W-:-:S03]  /*0090*/  IMAD R10, R10, UR6, R13 ;  /* 0x000000060a0a7c24 */ /* 0x002fc6000f8e020d */
[----:B--2---:R-:W-:-:S04]  /*00a0*/  ISETP.GE.AND P0, PT, R11, R2, PT ;  /* 0x000000020b00720c */ /* 0x004fc80003f06270 */
[----:B------:R-:W-:-:S13]  /*00b0*/  ISETP.GE.OR P0, PT, R10, R3, P0 ;  /* 0x000000030a00720c */ /* 0x000fda0000706670 */
[----:B------:R-:W-:Y:S05]  /*00c0*/  @P0 EXIT ;  /* 0x000000000000094d */ /* 0x000fea0003800000 */
[----:B------:R-:W0:Y:S01]  /*00d0*/  LDC.64 R4, c[0x0][0x380] ;  /* 0x0000e000ff047b82 */ /* 0x000e220000000a00 */
[----:B------:R-:W1:Y:S01]  /*00e0*/  LDCU.64 UR4, c[0x0][0x358] ;  /* 0x00006b00ff0477ac */ /* 0x000e620008000a00 */
[----:B------:R-:W-:Y:S02]  /*00f0*/  VIADD R9, R3, 0xffffffff ;  /* 0xffffffff03097836 */ /* 0x000fe40000000000 */
[----:B------:R-:W-:-:S03]  /*0100*/  IMAD R15, R11, R3, R10 ;  /* 0x000000030b0f7224 */ /* 0x000fc600078e020a */
[----:B------:R-:W-:Y:S01]  /*0110*/  ISETP.GE.AND P1, PT, R10, R9, PT ;  /* 0x000000090a00720c */ /* 0x000fe20003f26270 */
[----:B0-----:R-:W-:-:S12]  /*0120*/  IMAD.WIDE R14, R15, 0x8, R4 ;  /* 0x000000080f0e7825 */ /* 0x001fd800078e0204 */
[----:B-1----:R0:W5:Y:S04]  /*0130*/  @!P1 LDG.E R19, desc[UR4][R14.64+0xc] ;  /* 0x00000c040e139981 */ /* 0x002168000c1e1900 */
[----:B------:R0:W5:Y:S01]  /*0140*/  LDG.E.64 R6, desc[UR4][R14.64] ;  /* 0x000000040e067981 */ /* 0x000162000c1e1b00 */
[----:B------:R-:W1:Y:S01]  /*0150*/  LDC R12, c[0x0][0x360] ;  /* 0x0000d800ff0c7b82 */ /* 0x000e620000000800 */
[----:B------:R-:W-:Y:S01]  /*0160*/  ISETP.NE.AND P2, PT, R11, RZ, PT ;  /* 0x000000ff0b00720c */ /* 0x000fe20003f45270 */
[----:B------:R-:W-:Y:S01]  /*0170*/  VIADD R8, R2, 0xffffffff ;  /* 0xffffffff02087836 */ /* 0x000fe20000000000 */
[----:B------:R-:W-:Y:S01]  /*0180*/  BSSY.RECONVERGENT B0, `(.L_x_0) ;  /* 0x0000010000007945 */ /* 0x000fe20003800200 */
[----:B------:R-:W-:Y:S01]  /*0190*/  ISETP.GE.AND P0, PT, R10, 0x1, PT ;  /* 0x000000010a00780c */ /* 0x000fe20003f06270 */
[----:B------:R-:W-:-:S02]  /*01a0*/  IMAD.MOV.U32 R20, RZ, RZ, RZ ;  /* 0x000000ffff147224 */ /* 0x000fc400078e00ff */
[----:B------:R-:W-:Y:S01]  /*01b0*/  ISETP.GE.U32.AND P3, PT, R11, R8, PT ;  /* 0x000000080b00720c */ /* 0x000fe20003f66070 */
[----:B-1----:R-:W-:Y:S02]  /*01c0*/  IMAD R2, R12, UR6, R13 ;  /* 0x000000060c027c24 */ /* 0x002fe4000f8e020d */
[----:B------:R-:W-:-:S03]  /*01d0*/  IMAD.MOV.U32 R13, RZ, RZ, RZ ;  /* 0x000000ffff0d7224 */ /* 0x000fc600078e00ff */
[----:B------:R-:W-:Y:S02]  /*01e0*/  ISETP.GE.AND P4, PT, R2, R9, PT ;  /* 0x000000090200720c */ /* 0x000fe40003f86270 */
[----:B------:R-:W-:Y:S01]  /*01f0*/  CS2R R8, SRZ ;  /* 0x0000000000087805 */ /* 0x000fe2000001ff00 */
[----:B0-----:R-:W-:Y:S10]  /*0200*/  @!P2 BRA `(.L_x_1) ;  /* 0x00000000001ca947 */ /* 0x001ff40003800000 */
[----:B------:R-:W-:-:S04]  /*0210*/  IMAD R11, R11, R3, -R3 ;  /* 0x000000030b0b7224 */ /* 0x000fc800078e0a03 */
[----:B------:R-:W-:-:S04]  /*0220*/  IMAD.IADD R11, R10, 0x1, R11 ;  /* 0x000000010a0b7824 */ /* 0x000fc800078e020b */
[----:B------:R-:W-:-:S05]  /*0230*/  IMAD.WIDE R4, R11, 0x8, R4 ;  /* 0x000000080b047825 */ /* 0x000fca00078e0204 */
[----:B------:R-:W2:Y:S04]  /*0240*/  @!P1 LDG.E R10, desc[UR4][R4.64+0xc] ;  /* 0x00000c04040a9981 */ /* 0x000ea8000c1e1900 */
[----:B------:R0:W5:Y:S04]  /*0250*/  @P0 LDG.E R13, desc[UR4][R4.64+-0x8] ;  /* 0xfffff804040d0981 */ /* 0x000168000c1e1900 */
[----:B------:R0:W5:Y:S02]  /*0260*/  LDG.E.64 R8, desc[UR4][R4.64] ;  /* 0x0000000404087981 */ /* 0x000164000c1e1b00 */
[----:B0-2---:R-:W-:-:S07]  /*0270*/  @!P1 LOP3.LUT R20, R10, 0x80000000, RZ, 0xc0, !PT ;  /* 0x800000000a149812 */ /* 0x005fce00078ec0ff */
.L_x_1:
[----:B------:R-:W-:Y:S05]  /*0280*/  BSYNC.RECONVERGENT B0 ;  /* 0x0000000000007941 */ /* 0x000fea0003800200 */
.L_x_0:
[----:B------:R-:W-:Y:S01]  /*0290*/  BSSY.RECONVERGENT B0, `(.L_x_2) ;  /* 0x000000a000007945 */ /* 0x000fe20003800200 */
[----:B------:R-:W-:Y:S01]  /*02a0*/  IMAD.MOV.U32 R10, RZ, RZ, RZ ;  /* 0x000000ffff0a7224 */ /* 0x000fe200078e00ff */
[----:B------:R-:W-:Y:S01]  /*02b0*/  CS2R R4, SRZ ;  /* 0x0000000000047805 */ /* 0x000fe2000001ff00 */
[----:B------:R-:W-:Y:S01]  /*02c0*/  IMAD.MOV.U32 R18, RZ, RZ, RZ ;  /* 0x000000ffff127224 */ /* 0x000fe200078e00ff */
[----:B------:R-:W-:Y:S06]  /*02d0*/  @P3 BRA `(.L_x_3) ;  /* 0x0000000000143947 */ /* 0x000fec0003800000 */
[----:B------:R-:W-:-:S05]  /*02e0*/  IMAD.WIDE R16, R3, 0x8, R14 ;  /* 0x0000000803107825 */ /* 0x000fca00078e020e */
[----:B------:R-:W2:Y:S04]  /*02f0*/  @!P1 LDG.E R11, desc[UR4][R16.64+0xc] ;  /* 0x00000c04100b9981 */ /* 0x000ea8000c1e1900 */
[----:B------:R0:W5:Y:S04]  /*0300*/  @P0 LDG.E R10, desc[UR4][R16.64+-0x8] ;  /* 0xfffff804100a0981 */ /* 0x000168000c1e1900 */
[----:B------:R0:W5:Y:S02]  /*0310*/  LDG.E.64 R4, desc[UR4][R16.64] ;  /* 0x0000000410047981 */ /* 0x000164000c1e1b00 */
[----:B0-2---:R-:W-:-:S07]  /*0320*/  @!P1 LOP3.LUT R18, R11, 0x80000000, RZ, 0xc0, !PT ;  /* 0x800000000b129812 */ /* 0x005fce00078ec0ff */
.L_x_3:
[----:B------:R-:W-:Y:S05]  /*0330*/  BSYNC.RECONVERGENT B0 ;  /* 0x0000000000007941 */ /* 0x000fea0003800200 */
.L_x_2:
[--C-:B-----5:R-:W-:Y:S01]  /*0340*/  SHF.L.U64.HI R11, R8, 0x1, R9.reuse ;  /* 0x00000001080b7819 */ /* 0x120fe20000010209 */
[----:B------:R-:W-:Y:S01]  /*0350*/  IMAD.MOV.U32 R12, RZ, RZ, RZ ;  /* 0x000000ffff0c7224 */ /* 0x000fe200078e00ff */
[----:B------:R-:W-:Y:S01]  /*0360*/  SEL R20, R20, RZ, !P4 ;  /* 0x000000ff14147207 */ /* 0x000fe20006000000 */
[----:B------:R0:W2:Y:S01]  /*0370*/  @P0 LDG.E R14, desc[UR4][R14.64+-0x8] ;  /* 0xfffff8040e0e0981 */ /* 0x0000a2000c1e1900 */
[----:B------:R-:W-:Y:S02]  /*0380*/  SHF.R.U32.HI R16, RZ, 0x1f, R9 ;  /* 0x0000001fff107819 */ /* 0x000fe40000011609 */
[----:B------:R-:W-:Y:S02]  /*0390*/  SHF.R.U32.HI R11, RZ, 0x1f, R11 ;  /* 0x0000001fff0b7819 */ /* 0x000fe4000001160b */
[----:B------:R-:W-:Y:S02]  /*03a0*/  SHF.R.U32.HI R17, RZ, 0x1f, R20 ;  /* 0x0000001fff117819 */ /* 0x000fe40000011614 */
[----:B------:R-:W-:-:S02]  /*03b0*/  SHF.L.U64.HI R21, R6, 0x1, R7 ;  /* 0x0000000106157819 */ /* 0x000fc40000010207 */
[----:B------:R-:W-:Y:S02]  /*03c0*/  IADD3 R17, PT, PT, R17, R11, R16 ;  /* 0x0000000b11117210 */ /* 0x000fe40007ffe010 */
[----:B------:R-:W-:Y:S02]  /*03d0*/  SHF.R.U32.HI R11, RZ, 0x1, R9 ;  /* 0x00000001ff0b7819 */ /* 0x000fe40000011609 */
[----:B------:R-:W-:Y:S02]  /*03e0*/  @!P1 SHF.R.U32.HI R12, RZ, 0x1f, R19 ;  /* 0x0000001fff0c9819 */ /* 0x000fe40000011613 */
[----:B------:R-:W-:Y:S02]  /*03f0*/  SHF.R.U32.HI R19, RZ, 0x1f, R21 ;  /* 0x0000001fff137819 */ /* 0x000fe40000011615 */
[----:B------:R-:W-:Y:S02]  /*0400*/  LOP3.LUT R11, R20, R11, RZ, 0xfc, !PT ;  /* 0x0000000b140b7212 */ /* 0x000fe400078efcff */
[----:B------:R-:W-:-:S02]  /*0410*/  SHF.L.U64.HI R16, R4, 0x1, R5 ;  /* 0x0000000104107819 */ /* 0x000fc40000010205 */
[----:B------:R-:W-:Y:S02]  /*0420*/  IADD3 R12, PT, PT, R12, R17, R19 ;  /* 0x000000110c0c7210 */ /* 0x000fe40007ffe013 */
[--C-:B------:R-:W-:Y:S02]  /*0430*/  SHF.R.U32.HI R20, RZ, 0x1e, R9.reuse ;  /* 0x0000001eff147819 */ /* 0x100fe40000011609 */
[----:B------:R-:W-:Y:S02]  /*0440*/  SHF.R.U32.HI R22, RZ, 0x1d, R9 ;  /* 0x0000001dff167819 */ /* 0x000fe40000011609 */
[----:B------:R-:W-:Y:S02]  /*0450*/  SHF.R.U32.HI R21, RZ, 0x1e, R11 ;  /* 0x0000001eff157819 */ /* 0x000fe4000001160b */
[----:B------:R-:W-:Y:S02]  /*0460*/  SHF.R.U32.HI R17, RZ, 0x1c, R9 ;  /* 0x0000001cff117819 */ /* 0x000fe40000011609 */
[----:B------:R-:W-:-:S02]  /*0470*/  SHF.R.U32.HI R23, RZ, 0x1d, R11 ;  /* 0x0000001dff177819 */ /* 0x000fc4000001160b */
[----:B------:R-:W-:Y:S02]  /*0480*/  SHF.R.U32.HI R19, RZ, 0x1f, R5 ;  /* 0x0000001fff137819 */ /* 0x000fe40000011605 */
[----:B------:R-:W-:Y:S02]  /*0490*/  LOP3.LUT R20, R20, 0x1, RZ, 0xc0, !PT ;  /* 0x0000000114147812 */ /* 0x000fe400078ec0ff */
[----:B------:R-:W-:Y:S02]  /*04a0*/  LOP3.LUT R22, R22, 0x1, RZ, 0xc0, !PT ;  /* 0x0000000116167812 */ /* 0x000fe400078ec0ff */
[----:B------:R-:W-:Y:S02]  /*04b0*/  LOP3.LUT R21, R21, 0x1, RZ, 0xc0, !PT ;  /* 0x0000000115157812 */ /* 0x000fe400078ec0ff */
[----:B------:R-:W-:Y:S02]  /*04c0*/  SHF.R.U32.HI R16, RZ, 0x1f, R16 ;  /* 0x0000001fff107819 */ /* 0x000fe40000011610 */
[----:B------:R-:W-:-:S02]  /*04d0*/  LOP3.LUT R17, R17, 0x1, RZ, 0xc0, !PT ;  /* 0x0000000111117812 */ /* 0x000fc400078ec0ff */
[----:B------:R-:W-:Y:S02]  /*04e0*/  LOP3.LUT R23, R23, 0x1, RZ, 0xc0, !PT ;  /* 0x0000000117177812 */ /* 0x000fe400078ec0ff */
[----:B------:R-:W-:Y:S02]  /*04f0*/  IADD3 R20, PT, PT, R21, R22, R20 ;  /* 0x0000001615147210 */ /* 0x000fe40007ffe014 */
[----:B------:R-:W-:Y:S02]  /*0500*/  IADD3 R12, PT, PT, R19, R12, R16 ;  /* 0x0000000c130c7210 */ /* 0x000fe40007ffe010 */
[----:B------:R-:W-:Y:S02]  /*0510*/  IADD3 R22, PT, PT, R23, R17, R22 ;  /* 0x0000001117167210 */ /* 0x000fe40007ffe016 */
[----:B------:R-:W-:Y:S02]  /*0520*/  SHF.R.U32.HI R16, RZ, 0x1b, R9 ;  /* 0x0000001bff107819 */ /* 0x000fe40000011609 */
[----:B------:R-:W-:-:S02]  /*0530*/  SHF.R.U32.HI R19, RZ, 0x1c, R11 ;  /* 0x0000001cff137819 */ /* 0x000fc4000001160b */
[--C-:B------:R-:W-:Y:S02]  /*0540*/  SHF.R.U32.HI R23, RZ, 0x1d, R7.reuse ;  /* 0x0000001dff177819 */ /* 0x100fe40000011607 */
[--C-:B------:R-:W-:Y:S02]  /*0550*/  SHF.R.U32.HI R21, RZ, 0x1c, R7.reuse ;  /* 0x0000001cff157819 */ /* 0x100fe40000011607 */
[----:B------:R-:W-:Y:S02]  /*0560*/  SHF.R.U32.HI R25, RZ, 0x1e, R7 ;  /* 0x0000001eff197819 */ /* 0x000fe40000011607 */
[----:B------:R-:W-:Y:S02]  /*0570*/  LOP3.LUT R16, R16, 0x1, RZ, 0xc0, !PT ;  /* 0x0000000110107812 */ /* 0x000fe400078ec0ff */
[----:B------:R-:W-:Y:S02]  /*0580*/  LOP3.LUT R19, R19, 0x1, RZ, 0xc0, !PT ;  /* 0x0000000113137812 */ /* 0x000fe400078ec0ff */
[----:B------:R-:W-:-:S02]  /*0590*/  LOP3.LUT R23, R23, 0x1, RZ, 0xc0, !PT ;  /* 0x0000000117177812 */ /* 0x000fc400078ec0ff */
[----:B------:R-:W-:Y:S02]  /*05a0*/  SHF.R.U32.HI R24, RZ, 0x1f, R7 ;  /* 0x0000001fff187819 */ /* 0x000fe40000011607 */
[----:B------:R-:W-:Y:S02]  /*05b0*/  LOP3.LUT R21, R21, 0x1, RZ, 0xc0, !PT ;  /* 0x0000000115157812 */ /* 0x000fe400078ec0ff */
[----:B------:R-:W-:Y:S02]  /*05c0*/  LOP3.LUT R25, R25, 0x1, RZ, 0xc0, !PT ;  /* 0x0000000119197812 */ /* 0x000fe400078ec0ff */
[----:B------:R-:W-:Y:S02]  /*05d0*/  IADD3 R17, PT, PT, R19, R16, R17 ;  /* 0x0000001013117210 */ /* 0x000fe40007ffe011 */
[----:B------:R-:W-:Y:S02]  /*05e0*/  IADD3 R19, PT, PT, R24, R20, R23 ;  /* 0x0000001418137210 */ /* 0x000fe40007ffe017 */
[----:B------:R-:W-:-:S02]  /*05f0*/  IADD3 R25, PT, PT, R25, R22, R21 ;  /* 0x0000001619197210 */ /* 0x000fc40007ffe015 */
[----:B------:R-:W-:Y:S02]  /*0600*/  SHF.R.U32.HI R20, RZ, 0x1b, R7 ;  /* 0x0000001bff147819 */ /* 0x000fe40000011607 */
[--C-:B------:R-:W-:Y:S02]  /*0610*/  SHF.R.U32.HI R22, RZ, 0x1d, R5.reuse ;  /* 0x0000001dff167819 */ /* 0x100fe40000011605 */
[----:B------:R-:W-:Y:S02]  /*0620*/  SHF.R.U32.HI R24, RZ, 0x1e, R5 ;  /* 0x0000001eff187819 */ /* 0x000fe40000011605 */
[----:B------:R-:W-:Y:S02]  /*0630*/  LOP3.LUT R20, R20, 0x1, RZ, 0xc0, !PT ;  /* 0x0000000114147812 */ /* 0x000fe400078ec0ff */
[----:B------:R-:W-:Y:S02]  /*0640*/  LOP3.LUT R22, R22, 0x1, RZ, 0xc0, !PT ;  /* 0x0000000116167812 */ /* 0x000fe400078ec0ff */
[----:B------:R-:W-:-:S02]  /*0650*/  LOP3.LUT R24, R24, 0x1, RZ, 0xc0, !PT ;  /* 0x0000000118187812 */ /* 0x000fc400078ec0ff */
[----:B------:R-:W-:Y:S02]  /*0660*/  IADD3 R23, PT, PT, R23, R17, R20 ;  /* 0x0000001117177210 */ /* 0x000fe40007ffe014 */
[----:B------:R-:W-:Y:S02]  /*0670*/  IADD3 R19, PT, PT, R24, R19, R22 ;  /* 0x0000001318137210 */ /* 0x000fe40007ffe016 */
[----:B------:R-:W-:Y:S02]  /*0680*/  SHF.R.U32.HI R17, RZ, 0x1a, R9 ;  /* 0x0000001aff117819 */ /* 0x000fe40000011609 */
[----:B------:R-:W-:Y:S02]  /*0690*/  SHF.R.U32.HI R26, RZ, 0x1b, R11 ;  /* 0x0000001bff1a7819 */ /* 0x000fe4000001160b */
[----:B------:R-:W-:Y:S02]  /*06a0*/  SHF.R.U32.HI R24, RZ, 0x1c, R5 ;  /* 0x0000001cff187819 */ /* 0x000fe40000011605 */
[----:B------:R-:W-:-:S02]  /*06b0*/  LOP3.LUT R17, R17, 0x1, RZ, 0xc0, !PT ;  /* 0x0000000111117812 */ /* 0x000fc400078ec0ff */
[----:B------:R-:W-:Y:S02]  /*06c0*/  LOP3.LUT R26, R26, 0x1, RZ, 0xc0, !PT ;  /* 0x000000011a1a7812 */ /* 0x000fe400078ec0ff */
[----:B------:R-:W-:Y:S02]  /*06d0*/  LOP3.LUT R24, R24, 0x1, RZ, 0xc0, !PT ;  /* 0x0000000118187812 */ /* 0x000fe400078ec0ff */
[----:B------:R-:W-:Y:S02]  /*06e0*/  IADD3 R26, PT, PT, R26, R17, R16 ;  /* 0x000000111a1a7210 */ /* 0x000fe40007ffe010 */
[----:B------:R-:W-:Y:S02]  /*06f0*/  IADD3 R22, PT, PT, R22, R25, R24 ;  /* 0x0000001916167210 */ /* 0x000fe40007ffe018 */
[----:B------:R-:W-:Y:S02]  /*0700*/  SHF.R.U32.HI R16, RZ, 0x1a, R7 ;  /* 0x0000001aff107819 */ /* 0x000fe40000011607 */
[----:B------:R-:W-:-:S02]  /*0710*/  SHF.R.U32.HI R25, RZ, 0x1b, R5 ;  /* 0x0000001bff197819 */ /* 0x000fc40000011605 */
[----:B------:R-:W-:Y:S02]  /*0720*/  LOP3.LUT R16, R16, 0x1, RZ, 0xc0, !PT ;  /* 0x0000000110107812 */ /* 0x000fe400078ec0ff */
[----:B------:R-:W-:Y:S02]  /*0730*/  LOP3.LUT R25, R25, 0x1, RZ, 0xc0, !PT ;  /* 0x0000000119197812 */ /* 0x000fe400078ec0ff */
[----:B------:R-:W-:Y:S02]  /*0740*/  IADD3 R26, PT, PT, R21, R26, R16 ;  /* 0x0000001a151a7210 */ /* 0x000fe40007ffe010 */
[----:B------:R-:W-:Y:S02]  /*0750*/  IADD3 R21, PT, PT, R24, R23, R25 ;  /* 0x0000001718157210 */ /* 0x000fe40007ffe019 */
[----:B------:R-:W-:Y:S02]  /*0760*/  SHF.R.U32.HI R24, RZ, 0x1a, R5 ;  /* 0x0000001aff187819 */ /* 0x000fe40000011605 */
[----:B------:R-:W-:-:S02]  /*0770*/  SEL R23, R18, RZ, !P4 ;  /* 0x000000ff12177207 */ /* 0x000fc40006000000 */
[----:B------:R-:W-:Y:S02]  /*0780*/  LOP3.LUT R24, R24, 0x1, RZ, 0xc0, !PT ;  /* 0x0000000118187812 */ /* 0x000fe400078ec0ff */
[----:B------:R-:W-:Y:S02]  /*0790*/  LEA.HI R12, R23, R12, RZ, 0x1 ;  /* 0x0000000c170c7211 */ /* 0x000fe400078f08ff */
[----:B------:R-:W-:Y:S02]  /*07a0*/  IADD3 R25, PT, PT, R25, R26, R24 ;  /* 0x0000001a19197210 */ /* 0x000fe40007ffe018 */
[----:B------:R-:W-:Y:S02]  /*07b0*/  SHF.R.U32.HI R26, RZ, 0x1, R5 ;  /* 0x00000001ff1a7819 */ /* 0x000fe40000011605 */
[C---:B------:R-:W-:Y:S02]  /*07c0*/  LOP3.LUT R18, R12.reuse, 0xfffffffe, RZ, 0xc0, !PT ;  /* 0xfffffffe0c127812 */ /* 0x040fe400078ec0ff */
[----:B------:R-:W-:-:S02]  /*07d0*/  ISETP.NE.AND P4, PT, R12, 0x3, PT ;  /* 0x000000030c00780c */ /* 0x000fc40003f85270 */
[----:B------:R-:W-:Y:S02]  /*07e0*/  LOP3.LUT R12, R23, R26, RZ, 0xfc, !PT ;  /* 0x0000001a170c7212 */ /* 0x000fe400078efcff */
[----:B------:R-:W-:Y:S02]  /*07f0*/  ISETP.NE.AND P2, PT, R18, 0x2, PT ;  /* 0x000000021200780c */ /* 0x000fe40003f45270 */
[----:B------:R-:W-:Y:S02]  /*0800*/  SHF.R.U32.HI R18, RZ, 0x19, R9 ;  /* 0x00000019ff127819 */ /* 0x000fe40000011609 */
[----:B------:R-:W-:Y:S02]  /*0810*/  SHF.R.U32.HI R26, RZ, 0x1a, R11 ;  /* 0x0000001aff1a7819 */ /* 0x000fe4000001160b */
[----:B------:R-:W-:Y:S02]  /*0820*/  LOP3.LUT R18, R18, 0x1, RZ, 0xc0, !PT ;  /* 0x0000000112127812 */ /* 0x000fe400078ec0ff */
[----:B------:R-:W-:-:S02]  /*0830*/  LOP3.LUT R26, R26, 0x1, RZ, 0xc0, !PT ;  /* 0x000000011a1a7812 */ /* 0x000fc400078ec0ff */
[--C-:B------:R-:W-:Y:S02]  /*0840*/  SHF.R.U32.HI R23, RZ, 0x1d, R12.reuse ;  /* 0x0000001dff177819 */ /* 0x100fe4000001160c */
[----:B------:R-:W-:Y:S02]  /*0850*/  IADD3 R26, PT, PT, R26, R18, R17 ;  /* 0x000000121a1a7210 */ /* 0x000fe40007ffe011 */
[----:B------:R-:W-:Y:S02]  /*0860*/  SHF.R.U32.HI R17, RZ, 0x19, R7 ;  /* 0x00000019ff117819 */ /* 0x000fe40000011607 */
[----:B------:R-:W-:Y:S02]  /*0870*/  LOP3.LUT R23, R23, 0x1, RZ, 0xc0, !PT ;  /* 0x0000000117177812 */ /* 0x000fe400078ec0ff */
[----:B------:R-:W-:Y:S02]  /*0880*/  LOP3.LUT R17, R17, 0x1, RZ, 0xc0, !PT ;  /* 0x0000000111117812 */ /* 0x000fe400078ec0ff */
[----:B------:R-:W-:-:S02]  /*0890*/  SHF.R.U32.HI R28, RZ, 0x1e, R12 ;  /* 0x0000001eff1c7819 */ /* 0x000fc4000001160c */
[----:B------:R-:W-:Y:S01]  /*08a0*/  IADD3 R26, PT, PT, R20, R26, R17 ;  /* 0x0000001a141a7210 */ /* 0x000fe20007ffe011 */
[----:B------:R-:W-:Y:S01]  /*08b0*/  IMAD.IADD R20, R22, 0x1, R23 ;  /* 0x0000000116147824 */ /* 0x000fe200078e0217 */
[----:B------:R-:W-:Y:S02]  /*08c0*/  SHF.R.U32.HI R23, RZ, 0x19, R5 ;  /* 0x00000019ff177819 */ /* 0x000fe40000011605 */
[----:B------:R-:W-:Y:S02]  /*08d0*/  SHF.R.U32.HI R22, RZ, 0x1c, R12 ;  /* 0x0000001cff167819 */ /* 0x000fe4000001160c */
[----:B------:R-:W-:Y:S02]  /*08e0*/  LOP3.LUT R23, R23, 0x1, RZ, 0xc0, !PT ;  /* 0x0000000117177812 */ /* 0x000fe400078ec0ff */
[----:B------:R-:W-:Y:S02]  /*08f0*/  LOP3.LUT R22, R22, 0x1, RZ, 0xc0, !PT ;  /* 0x0000000116167812 */ /* 0x000fe400078ec0ff */
[----:B------:R-:W-:-:S02]  /*0900*/  IADD3 R24, PT, PT, R24, R26, R23 ;  /* 0x0000001a18187210 */ /* 0x000fc40007ffe017 */
[----:B------:R-:W-:Y:S01]  /*0910*/  LOP3.LUT R28, R28, 0x1, RZ, 0xc0, !PT ;  /* 0x000000011c1c7812 */ /* 0x000fe200078ec0ff */
[----:B------:R-:W-:Y:S01]  /*0920*/  IMAD.IADD R26, R21, 0x1, R22 ;  /* 0x00000001151a7824 */ /* 0x000fe200078e0216 */
[--C-:B------:R-:W-:Y:S02]  /*0930*/  SHF.R.U32.HI R22, RZ, 0x1b, R12.reuse ;  /* 0x0000001bff167819 */ /* 0x100fe4000001160c */
[----:B------:R-:W-:Y:S01]  /*0940*/  SHF.R.U32.HI R21, RZ, 0x1a, R12 ;  /* 0x0000001aff157819 */ /* 0x000fe2000001160c */
[----:B------:R-:W-:Y:S01]  /*0950*/  IMAD.IADD R19, R19, 0x1, R28 ;  /* 0x0000000113137824 */ /* 0x000fe200078e021c */
[----:B------:R-:W-:Y:S02]  /*0960*/  LOP3.LUT R22, R22, 0x1, RZ, 0xc0, !PT ;  /* 0x0000000116167812 */ /* 0x000fe400078ec0ff */
[----:B------:R-:W-:Y:S02]  /*0970*/  LOP3.LUT R21, R21, 0x1, RZ, 0xc0, !PT ;  /* 0x0000000115157812 */ /* 0x000fe400078ec0ff */
[----:B------:R-:W-:Y:S01]  /*0980*/  ISETP.GE.AND P3, PT, R7, RZ, PT ;  /* 0x000000ff0700720c */ /* 0x000fe20003f66270 */
[----:B------:R-:W-:Y:S01]  /*0990*/  IMAD.IADD R22, R25, 0x1, R22 ;  /* 0x0000000119167824 */ /* 0x000fe200078e0216 */
[----:B------:R-:W-:Y:S01]  /*09a0*/  SHF.R.U32.HI R25, RZ, 0x18, R9 ;  /* 0x00000018ff197819 */ /* 0x000fe20000011609 */
[----:B------:R-:W-:Y:S01]  /*09b0*/  IMAD.IADD R24, R24, 0x1, R21 ;  /* 0x0000000118187824 */ /* 0x000fe200078e0215 */
[----:B------:R-:W-:-:S02]  /*09c0*/  SHF.R.U32.HI R21, RZ, 0x19, R11 ;  /* 0x00000019ff157819 */ /* 0x000fc4000001160b */
[----:B------:R-:W-:Y:S02]  /*09d0*/  LOP3.LUT R25, R25, 0x1, RZ, 0xc0, !PT ;  /* 0x0000000119197812 */ /* 0x000fe400078ec0ff */
[----:B------:R-:W-:Y:S02]  /*09e0*/  LOP3.LUT R21, R21, 0x1, RZ, 0xc0, !PT ;  /* 0x0000000115157812 */ /* 0x000fe400078ec0ff */
[----:B------:R-:W-:Y:S02]  /*09f0*/  LOP3.LUT P6, RZ, R7, 0x40000000, RZ, 0xc0, !PT ;  /* 0x4000000007ff7812 */ /* 0x000fe400078cc0ff */
[----:B------:R-:W-:Y:S02]  /*0a00*/  IADD3 R18, PT, PT, R21, R25, R18 ;  /* 0x0000001915127210 */ /* 0x000fe40007ffe012 */
[----:B------:R-:W-:Y:S02]  /*0a10*/  SHF.R.U32.HI R21, RZ, 0x18, R7 ;  /* 0x00000018ff157819 */ /* 0x000fe40000011607 */
[----:B------:R-:W-:-:S02]  /*0a20*/  ISETP.NE.AND P1, PT, R19, 0x3, PT ;  /* 0x000000031300780c */ /* 0x000fc40003f25270 */
[----:B------:R-:W-:Y:S02]  /*0a30*/  LOP3.LUT R21, R21, 0x1, RZ, 0xc0, !PT ;  /* 0x0000000115157812 */ /* 0x000fe400078ec0ff */
[----:B------:R-:W-:Y:S02]  /*0a40*/  LOP3.LUT R19, R19, 0xfffffffe, RZ, 0xc0, !PT ;  /* 0xfffffffe13137812 */ /* 0x000fe400078ec0ff */
[----:B------:R-:W-:Y:S02]  /*0a50*/  IADD3 R16, PT, PT, R16, R18, R21 ;  /* 0x0000001210107210 */ /* 0x000fe40007ffe015 */
[----:B------:R-:W-:Y:S02]  /*0a60*/  SHF.R.U32.HI R18, RZ, 0x18, R5 ;  /* 0x00000018ff127819 */ /* 0x000fe40000011605 */
[----:B------:R-:W-:Y:S02]  /*0a70*/  ISETP.NE.AND P5, PT, R19, 0x2, PT ;  /* 0x000000021300780c */ /* 0x000fe40003fa5270 */
[----:B------:R-:W-:-:S02]  /*0a80*/  LOP3.LUT R18, R18, 0x1, RZ, 0xc0, !PT ;  /* 0x0000000112127812 */ /* 0x000fc400078ec0ff */
[----:B------:R-:W-:Y:S02]  /*0a90*/  SEL R27, RZ, 0xffffffff, P4 ;  /* 0xffffffffff1b7807 */ /* 0x000fe40002000000 */
[----:B------:R-:W-:Y:S02]  /*0aa0*/  IADD3 R16, PT, PT, R23, R16, R18 ;  /* 0x0000001017107210 */ /* 0x000fe40007ffe012 */
[----:B------:R-:W-:Y:S02]  /*0ab0*/  SHF.R.U32.HI R23, RZ, 0x19, R12 ;  /* 0x00000019ff177819 */ /* 0x000fe4000001160c */
[----:B------:R-:W-:Y:S02]  /*0ac0*/  @!P3 SEL R27, RZ, 0xffffffff, P2 ;  /* 0xffffffffff1bb807 */ /* 0x000fe40001000000 */
[----:B------:R-:W-:Y:S02]  /*0ad0*/  LOP3.LUT R23, R23, 0x1, RZ, 0xc0, !PT ;  /* 0x0000000117177812 */ /* 0x000fe400078ec0ff */
[----:B------:R-:W-:-:S02]  /*0ae0*/  LOP3.LUT P3, RZ, R7, 0x20000000, RZ, 0xc0, !PT ;  /* 0x2000000007ff7812 */ /* 0x000fc4000786c0ff */
[----:B------:R-:W-:Y:S01]  /*0af0*/  ISETP.NE.AND P4, PT, R20, 0x3, PT ;  /* 0x000000031400780c */ /* 0x000fe20003f85270 */
[----:B------:R-:W-:Y:S01]  /*0b00*/  IMAD.IADD R16, R16, 0x1, R23 ;  /* 0x0000000110107824 */ /* 0x000fe200078e0217 */
[----:B------:R-:W-:Y:S02]  /*0b10*/  SEL R23, RZ, 0xffffffff, P1 ;  /* 0xffffffffff177807 */ /* 0x000fe40000800000 */
[----:B------:R-:W-:Y:S02]  /*0b20*/  @P6 SEL R23, RZ, 0xffffffff, P5 ;  /* 0xffffffffff176807 */ /* 0x000fe40002800000 */
[----:B------:R-:W-:Y:S02]  /*0b30*/  LOP3.LUT P6, RZ, R7, 0x10000000, RZ, 0xc0, !PT ;  /* 0x1000000007ff7812 */ /* 0x000fe400078cc0ff */
[----:B------:R-:W-:Y:S02]  /*0b40*/  LOP3.LUT R20, R20, 0xfffffffe, RZ, 0xc0, !PT ;  /* 0xfffffffe14147812 */ /* 0x000fe400078ec0ff */
[----:B------:R-:W-:-:S02]  /*0b50*/  ISETP.NE.AND P1, PT, R26, 0x3, PT ;  /* 0x000000031a00780c */ /* 0x000fc40003f25270 */
[----:B------:R-:W-:Y:S02]  /*0b60*/  LOP3.LUT R26, R26, 0xfffffffe, RZ, 0xc0, !PT ;  /* 0xfffffffe1a1a7812 */ /* 0x000fe400078ec0ff */
[----:B------:R-:W-:Y:S02]  /*0b70*/  ISETP.NE.AND P2, PT, R20, 0x2, PT ;  /* 0x000000021400780c */ /* 0x000fe40003f45270 */
[----:B------:R-:W-:Y:S02]  /*0b80*/  SEL R19, RZ, 0xffffffff, P4 ;  /* 0xffffffffff137807 */ /* 0x000fe40002000000 */
[----:B------:R-:W-:Y:S02]  /*0b90*/  ISETP.NE.AND P5, PT, R26, 0x2, PT ;  /* 0x000000021a00780c */ /* 0x000fe40003fa5270 */
[C---:B------:R-:W-:Y:S02]  /*0ba0*/  ISETP.NE.AND P4, PT, R22.reuse, 0x3, PT ;  /* 0x000000031600780c */ /* 0x040fe40003f85270 */
[----:B------:R-:W-:-:S02]  /*0bb0*/  LOP3.LUT R22, R22, 0xfffffffe, RZ, 0xc0, !PT ;  /* 0xfffffffe16167812 */ /* 0x000fc400078ec0ff */
[----:B------:R-:W-:Y:S02]  /*0bc0*/  @P3 SEL R19, RZ, 0xffffffff, P2 ;  /* 0xffffffffff133807 */ /* 0x000fe40001000000 */
[C---:B------:R-:W-:Y:S02]  /*0bd0*/  LOP3.LUT R20, R24.reuse, 0xfffffffe, RZ, 0xc0, !PT ;  /* 0xfffffffe18147812 */ /* 0x040fe400078ec0ff */
[----:B------:R-:W-:Y:S02]  /*0be0*/  ISETP.NE.AND P2, PT, R24, 0x3, PT ;  /* 0x000000031800780c */ /* 0x000fe40003f45270 */
[----:B------:R-:W-:Y:S02]  /*0bf0*/  SEL R24, RZ, 0xffffffff, P1 ;  /* 0xffffffffff187807 */ /* 0x000fe40000800000 */
[----:B------:R-:W-:Y:S02]  /*0c00*/  @P6 SEL R24, RZ, 0xffffffff, P5 ;  /* 0xffffffffff186807 */ /* 0x000fe40002800000 */
[----:B------:R-:W-:-:S02]  /*0c10*/  ISETP.NE.AND P3, PT, R22, 0x2, PT ;  /* 0x000000021600780c */ /* 0x000fc40003f65270 */
[----:B------:R-:W-:Y:S02]  /*0c20*/  ISETP.NE.AND P1, PT, R20, 0x2, PT ;  /* 0x000000021400780c */ /* 0x000fe40003f25270 */
[----:B------:R-:W-:Y:S02]  /*0c30*/  LOP3.LUT P6, RZ, R7, 0x8000000, RZ, 0xc0, !PT ;  /* 0x0800000007ff7812 */ /* 0x000fe400078cc0ff */
[----:B------:R-:W-:Y:S02]  /*0c40*/  SHF.R.U32.HI R22, RZ, 0x17, R9 ;  /* 0x00000017ff167819 */ /* 0x000fe40000011609 */
[----:B------:R-:W-:Y:S02]  /*0c50*/  SHF.R.U32.HI R20, RZ, 0x18, R11 ;  /* 0x00000018ff147819 */ /* 0x000fe4000001160b */
[----:B------:R-:W-:Y:S02]  /*0c60*/  LOP3.LUT R22, R22, 0x1, RZ, 0xc0, !PT ;  /* 0x0000000116167812 */ /* 0x000fe400078ec0ff */
[----:B------:R-:W-:-:S02]  /*0c70*/  LOP3.LUT R20, R20, 0x1, RZ, 0xc0, !PT ;  /* 0x0000000114147812 */ /* 0x000fc400078ec0ff */
[----:B------:R-:W-:Y:S02]  /*0c80*/  LOP3.LUT R27, R27, 0x1, RZ, 0xc0, !PT ;  /* 0x000000011b1b7812 */ /* 0x000fe400078ec0ff */
[----:B------:R-:W-:Y:S02]  /*0c90*/  IADD3 R20, PT, PT, R20, R22, R25 ;  /* 0x0000001614147210 */ /* 0x000fe40007ffe019 */
[----:B------:R-:W-:Y:S02]  /*0ca0*/  LOP3.LUT R25, R23, 0x1, RZ, 0xc0, !PT ;  /* 0x0000000117197812 */ /* 0x000fe400078ec0ff */
[----:B------:R-:W-:Y:S02]  /*0cb0*/  LOP3.LUT R19, R19, 0x1, RZ, 0xc0, !PT ;  /* 0x0000000113137812 */ /* 0x000fe400078ec0ff */
[----:B------:R-:W-:Y:S02]  /*0cc0*/  ISETP.NE.U32.AND P5, PT, R27, 0x1, PT ;  /* 0x000000011b00780c */ /* 0x000fe40003fa5070 */
[----:B------:R-:W-:-:S02]  /*0cd0*/  SEL R23, RZ, 0xffffffff, P4 ;  /* 0xffffffffff177807 */ /* 0x000fc40002000000 */
[----:B------:R-:W-:Y:S02]  /*0ce0*/  @P6 SEL R23, RZ, 0xffffffff, P3 ;  /* 0xffffffffff176807 */ /* 0x000fe40001800000 */
[----:B------:R-:W-:Y:S02]  /*0cf0*/  ISETP.NE.U32.AND P4, PT, R25, 0x1, PT ;  /* 0x000000011900780c */ /* 0x000fe40003f85070 */
[----:B------:R-:W-:Y:S02]  /*0d00*/  ISETP.NE.U32.AND P3, PT, R19, 0x1, PT ;  /* 0x000000011300780c */ /* 0x000fe40003f65070 */
[C---:B------:R-:W-:Y:S02]  /*0d10*/  ISETP.NE.AND P6, PT, R16.reuse, 0x3, PT ;  /* 0x000000031000780c */ /* 0x040fe40003fc5270 */
[----:B------:R-:W-:Y:S02]  /*0d20*/  LOP3.LUT R16, R16, 0xfffffffe, RZ, 0xc0, !PT ;  /* 0xfffffffe10107812 */ /* 0x000fe400078ec0ff */
[----:B------:R-:W-:-:S02]  /*0d30*/  SEL R19, RZ, 0x80000000, P5 ;  /* 0x80000000ff137807 */ /* 0x000fc40002800000 */
[C---:B------:R-:W-:Y:S02]  /*0d40*/  LOP3.LUT P5, RZ, R7.reuse, 0x4000000, RZ, 0xc0, !PT ;  /* 0x0400000007ff7812 */ /* 0x040fe400078ac0ff */
[----:B------:R-:W-:Y:S02]  /*0d50*/  SEL R26, RZ, 0x40000000, P4 ;  /* 0x40000000ff1a7807 */ /* 0x000fe40002000000 */
[----:B------:R-:W-:Y:S02]  /*0d60*/  ISETP.NE.AND P4, PT, R16, 0x2, PT ;  /* 0x000000021000780c */ /* 0x000fe40003f85270 */
[----:B------:R-:W-:Y:S02]  /*0d70*/  SEL R16, RZ, 0xffffffff, P2 ;  /* 0xffffffffff107807 */ /* 0x000fe40001000000 */
[----:B------:R-:W-:Y:S02]  /*0d80*/  LOP3.LUT P2, RZ, R7, 0x2000000, RZ, 0xc0, !PT ;  /* 0x0200000007ff7812 */ /* 0x000fe4000784c0ff */
[----:B------:R-:W-:-:S02]  /*0d90*/  LOP3.LUT R24, R24, 0x1, RZ, 0xc0, !PT ;  /* 0x0000000118187812 */ /* 0x000fc400078ec0ff */
[----:B------:R-:W-:Y:S02]  /*0da0*/  LOP3.LUT R23, R23, 0x1, RZ, 0xc0, !PT ;  /* 0x0000000117177812 */ /* 0x000fe400078ec0ff */
[----:B------:R-:W-:Y:S02]  /*0db0*/  SEL R25, RZ, 0x20000000, P3 ;  /* 0x20000000ff197807 */ /* 0x000fe40001800000 */
[----:B------:R-:W-:Y:S02]  /*0dc0*/  @P5 SEL R16, RZ, 0xffffffff, P1 ;  /* 0xffffffffff105807 */ /* 0x000fe40000800000 */
[----:B------:R-:W-:Y:S02]  /*0dd0*/  ISETP.NE.U32.AND P3, PT, R24, 0x1, PT ;  /* 0x000000011800780c */ /* 0x000fe40003f65070 */
[----:B------:R-:W-:Y:S02]  /*0de0*/  ISETP.NE.U32.AND P1, PT, R23, 0x1, PT ;  /* 0x000000011700780c */ /* 0x000fe40003f25070 */
[----:B------:R-:W-:-:S02]  /*0df0*/  LOP3.LUT R25, R25, R26, R19, 0xfe, !PT ;  /* 0x0000001a19197212 */ /* 0x000fc400078efe13 */
[----:B------:R-:W-:Y:S02]  /*0e00*/  SEL R19, RZ, 0xffffffff, P6 ;  /* 0xffffffffff137807 */ /* 0x000fe40003000000 */
[----:B------:R-:W-:Y:S02]  /*0e10*/  LOP3.LUT R16, R16, 0x1, RZ, 0xc0, !PT ;  /* 0x0000000110107812 */ /* 0x000fe400078ec0ff */
[----:B------:R-:W-:Y:S02]  /*0e20*/  SEL R24, RZ, 0x10000000, P3 ;  /* 0x10000000ff187807 */ /* 0x000fe40001800000 */
[----:B------:R-:W-:Y:S02]  /*0e30*/  SEL R23, RZ, 0x8000000, P1 ;  /* 0x08000000ff177807 */ /* 0x000fe40000800000 */
[----:B------:R-:W-:Y:S02]  /*0e40*/  @P2 SEL R19, RZ, 0xffffffff, P4 ;  /* 0xffffffffff132807 */ /* 0x000fe40002000000 */
[----:B------:R-:W-:-:S02]  /*0e50*/  ISETP.NE.U32.AND P1, PT, R16, 0x1, PT ;  /* 0x000000011000780c */ /* 0x000fc40003f25070 */
[----:B------:R-:W-:Y:S02]  /*0e60*/  LOP3.LUT R16, R23, R24, R25, 0xfe, !PT ;  /* 0x0000001817107212 */ /* 0x000fe400078efe19 */
[----:B------:R-:W-:Y:S02]  /*0e70*/  LOP3.LUT R19, R19, 0x1, RZ, 0xc0, !PT ;  /* 0x0000000113137812 */ /* 0x000fe400078ec0ff */
[----:B------:R-:W-:Y:S02]  /*0e80*/  SHF.R.U32.HI R23, RZ, 0x16, R9 ;  /* 0x00000016ff177819 */ /* 0x000fe40000011609 */
[----:B------:R-:W-:Y:S02]  /*0e90*/  SHF.R.U32.HI R24, RZ, 0x17, R11 ;  /* 0x00000017ff187819 */ /* 0x000fe4000001160b */
[----:B------:R-:W-:Y:S02]  /*0ea0*/  ISETP.NE.U32.AND P2, PT, R19, 0x1, PT ;  /* 0x000000011300780c */ /* 0x000fe40003f45070 */
[----:B------:R-:W-:-:S02]  /*0eb0*/  LOP3.LUT R19, R23, 0x1, RZ, 0xc0, !PT ;  /* 0x0000000117137812 */ /* 0x000fc400078ec0ff */
[----:B------:R-:W-:Y:S02]  /*0ec0*/  LOP3.LUT R24, R24, 0x1, RZ, 0xc0, !PT ;  /* 0x0000000118187812 */ /* 0x000fe400078ec0ff */
[----:B------:R-:W-:Y:S02]  /*0ed0*/  SHF.R.U32.HI R26, RZ, 0x16, R11 ;  /* 0x00000016ff1a7819 */ /* 0x000fe4000001160b */
[----:B------:R-:W-:Y:S02]  /*0ee0*/  IADD3 R24, PT, PT, R24, R19, R22 ;  /* 0x0000001318187210 */ /* 0x000fe40007ffe016 */
[----:B------:R-:W-:Y:S02]  /*0ef0*/  SHF.R.U32.HI R22, RZ, 0x15, R9 ;  /* 0x00000015ff167819 */ /* 0x000fe40000011609 */
[----:B------:R-:W-:Y:S02]  /*0f00*/  LOP3.LUT R26, R26, 0x1, RZ, 0xc0, !PT ;  /* 0x000000011a1a7812 */ /* 0x000fe400078ec0ff */
[----:B------:R-:W-:-:S02]  /*0f10*/  LOP3.LUT R22, R22, 0x1, RZ, 0xc0, !PT ;  /* 0x0000000116167812 */ /* 0x000fc400078ec0ff */
[----:B------:R-:W-:Y:S02]  /*0f20*/  SEL R25, RZ, 0x4000000, P1 ;  /* 0x04000000ff197807 */ /* 0x000fe40000800000 */
[----:B------:R-:W-:Y:S02]  /*0f30*/  SEL R23, RZ, 0x2000000, P2 ;  /* 0x02000000ff177807 */ /* 0x000fe40001000000 */
[----:B------:R-:W-:Y:S02]  /*0f40*/  IADD3 R26, PT, PT, R26, R22, R19 ;  /* 0x000000161a1a7210 */ /* 0x000fe40007ffe013 */
[--C-:B------:R-:W-:Y:S02]  /*0f50*/  SHF.R.U32.HI R19, RZ, 0x16, R7.reuse ;  /* 0x00000016ff137819 */ /* 0x100fe40000011607 */
[----:B------:R-:W-:Y:S02]  /*0f60*/  LOP3.LUT R16, R23, R25, R16, 0xfe, !PT ;  /* 0x0000001917107212 */ /* 0x000fe400078efe10 */
[----:B------:R-:W-:-:S02]  /*0f70*/  SHF.R.U32.HI R23, RZ, 0x17, R7 ;  /* 0x00000017ff177819 */ /* 0x000fc40000011607 */
[----:B------:R-:W-:Y:S02]  /*0f80*/  LOP3.LUT R19, R19, 0x1, RZ, 0xc0, !PT ;  /* 0x0000000113137812 */ /* 0x000fe400078ec0ff */
[----:B------:R-:W-:Y:S02]  /*0f90*/  LOP3.LUT R23, R23, 0x1, RZ, 0xc0, !PT ;  /* 0x0000000117177812 */ /* 0x000fe400078ec0ff */
[----:B------:R-:W-:Y:S02]  /*0fa0*/  IADD3 R28, PT, PT, R21, R24, R19 ;  /* 0x00000018151c7210 */ /* 0x000fe40007ffe013 */
[----:B------:R-:W-:Y:S02]  /*0fb0*/  SHF.R.U32.HI R21, RZ, 0x17, R5 ;  /* 0x00000017ff157819 */ /* 0x000fe40000011605 */
[----:B------:R-:W-:Y:S02]  /*0fc0*/  IADD3 R17, PT, PT, R17, R20, R23 ;  /* 0x0000001411117210 */ /* 0x000fe40007ffe017 */
[----:B------:R-:W-:-:S02]  /*0fd0*/  SHF.R.U32.HI R20, RZ, 0x15, R7 ;  /* 0x00000015ff147819 */ /* 0x000fc40000011607 */
[----:B------:R-:W-:Y:S02]  /*0fe0*/  LOP3.LUT R21, R21, 0x1, RZ, 0xc0, !PT ;  /* 0x0000000115157812 */ /* 0x000fe400078ec0ff */
[----:B------:R-:W-:Y:S02]  /*0ff0*/  LOP3.LUT R20, R20, 0x1, RZ, 0xc0, !PT ;  /* 0x0000000114147812 */ /* 0x000fe400078ec0ff */
[----:B------:R-:W-:Y:S02]  /*1000*/  IADD3 R24, PT, PT, R18, R17, R21 ;  /* 0x0000001112187210 */ /* 0x000fe40007ffe015 */
[----:B------:R-:W-:Y:S02]  /*1010*/  SHF.R.U32.HI R17, RZ, 0x14, R9 ;  /* 0x00000014ff117819 */ /* 0x000fe40000011609 */
[----:B------:R-:W-:Y:S02]  /*1020*/  SHF.R.U32.HI R27, RZ, 0x15, R11 ;  /* 0x00000015ff1b7819 */ /* 0x000fe4000001160b */
[----:B------:R-:W-:-:S02]  /*1030*/  IADD3 R26, PT, PT, R23, R26, R20 ;  /* 0x0000001a171a7210 */ /* 0x000fc40007ffe014 */
[--C-:B------:R-:W-:Y:S02]  /*1040*/  SHF.R.U32.HI R25, RZ, 0x16, R5.reuse ;  /* 0x00000016ff197819 */ /* 0x100fe40000011605 */
[----:B------:R-:W-:Y:S02]  /*1050*/  SHF.R.U32.HI R23, RZ, 0x15, R5 ;  /* 0x00000015ff177819 */ /* 0x000fe40000011605 */
[----:B------:R-:W-:Y:S02]  /*1060*/  LOP3.LUT R17, R17, 0x1, RZ, 0xc0, !PT ;  /* 0x0000000111117812 */ /* 0x000fe400078ec0ff */
[----:B------:R-:W-:Y:S02]  /*1070*/  LOP3.LUT R27, R27, 0x1, RZ, 0xc0, !PT ;  /* 0x000000011b1b7812 */ /* 0x000fe400078ec0ff */
[----:B------:R-:W-:Y:S02]  /*1080*/  SHF.R.U32.HI R18, RZ, 0x14, R7 ;  /* 0x00000014ff127819 */ /* 0x000fe40000011607 */
[----:B------:R-:W-:-:S02]  /*1090*/  SHF.R.U32.HI R29, RZ, 0x18, R12 ;  /* 0x00000018ff1d7819 */ /* 0x000fc4000001160c */
[----:B------:R-:W-:Y:S02]  /*10a0*/  LOP3.LUT R25, R25, 0x1, RZ, 0xc0, !PT ;  /* 0x0000000119197812 */ /* 0x000fe400078ec0ff */
[----:B------:R-:W-:Y:S02]  /*10b0*/  LOP3.LUT R23, R23, 0x1, RZ, 0xc0, !PT ;  /* 0x0000000117177812 */ /* 0x000fe400078ec0ff */
[----:B------:R-:W-:Y:S02]  /*10c0*/  IADD3 R27, PT, PT, R27, R17, R22 ;  /* 0x000000111b1b7210 */ /* 0x000fe40007ffe016 */
[----:B------:R-:W-:Y:S02]  /*10d0*/  LOP3.LUT R18, R18, 0x1, RZ, 0xc0, !PT ;  /* 0x0000000112127812 */ /* 0x000fe400078ec0ff */
[----:B------:R-:W-:Y:S02]  /*10e0*/  LOP3.LUT R29, R29, 0x1, RZ, 0xc0, !PT ;  /* 0x000000011d1d7812 */ /* 0x000fe400078ec0ff */
[----:B------:R-:W-:-:S02]  /*10f0*/  IADD3 R21, PT, PT, R21, R28, R25 ;  /* 0x0000001c15157210 */ /* 0x000fc40007ffe019 */
[----:B------:R-:W-:Y:S02]  /*1100*/  IADD3 R22, PT, PT, R25, R26, R23 ;  /* 0x0000001a19167210 */ /* 0x000fe40007ffe017 */
[----:B------:R-:W-:Y:S01]  /*1110*/  IADD3 R25, PT, PT, R19, R27, R18 ;  /* 0x0000001b13197210 */ /* 0x000fe20007ffe012 */
[----:B------:R-:W-:Y:S01]  /*1120*/  IMAD.IADD R19, R24, 0x1, R29 ;  /* 0x0000000118137824 */ /* 0x000fe200078e021d */
[----:B------:R-:W-:Y:S02]  /*1130*/  SHF.R.U32.HI R26, RZ, 0x17, R12 ;  /* 0x00000017ff1a7819 */ /* 0x000fe4000001160c */
[----:B------:R-:W-:Y:S02]  /*1140*/  SHF.R.U32.HI R24, RZ, 0x14, R5 ;  /* 0x00000014ff187819 */ /* 0x000fe40000011605 */
[----:B------:R-:W-:Y:S02]  /*1150*/  LOP3.LUT R26, R26, 0x1, RZ, 0xc0, !PT ;  /* 0x000000011a1a7812 */ /* 0x000fe400078ec0ff */
[----:B------:R-:W-:-:S02]  /*1160*/  LOP3.LUT R24, R24, 0x1, RZ, 0xc0, !PT ;  /* 0x0000000118187812 */ /* 0x000fc400078ec0ff */
[----:B------:R-:W-:Y:S01]  /*1170*/  SHF.R.U32.HI R27, RZ, 0x13, R5 ;  /* 0x00000013ff1b7819 */ /* 0x000fe20000011605 */
[----:B------:R-:W-:Y:S01]  /*1180*/  IMAD.IADD R21, R21, 0x1, R26 ;  /* 0x0000000115157824 */ /* 0x000fe200078e021a */
[----:B------:R-:W-:Y:S02]  /*1190*/  IADD3 R23, PT, PT, R23, R25, R24 ;  /* 0x0000001917177210 */ /* 0x000fe40007ffe018 */
[--C-:B------:R-:W-:Y:S02]  /*11a0*/  SHF.R.U32.HI R25, RZ, 0x16, R12.reuse ;  /* 0x00000016ff197819 */ /* 0x100fe4000001160c */
[----:B------:R-:W-:Y:S02]  /*11b0*/  SHF.R.U32.HI R26, RZ, 0x15, R12 ;  /* 0x00000015ff1a7819 */ /* 0x000fe4000001160c */
[----:B------:R-:W-:Y:S02]  /*11c0*/  LOP3.LUT R25, R25, 0x1, RZ, 0xc0, !PT ;  /* 0x0000000119197812 */ /* 0x000fe400078ec0ff */
[----:B------:R-:W-:-:S02]  /*11d0*/  LOP3.LUT R26, R26, 0x1, RZ, 0xc0, !PT ;  /* 0x000000011a1a7812 */ /* 0x000fc400078ec0ff */
[----:B------:R-:W-:Y:S01]  /*11e0*/  LOP3.LUT P6, RZ, R7, 0x1000000, RZ, 0xc0, !PT ;  /* 0x0100000007ff7812 */ /* 0x000fe200078cc0ff */
[----:B------:R-:W-:Y:S01]  /*11f0*/  IMAD.IADD R22, R22, 0x1, R25 ;  /* 0x0000000116167824 */ /* 0x000fe200078e0219 */
[----:B------:R-:W-:Y:S01]  /*1200*/  SHF.R.U32.HI R25, RZ, 0x13, R9 ;  /* 0x00000013ff197819 */ /* 0x000fe20000011609 */
[----:B------:R-:W-:Y:S01]  /*1210*/  IMAD.IADD R23, R23, 0x1, R26 ;  /* 0x0000000117177824 */ /* 0x000fe200078e021a */
[----:B------:R-:W-:Y:S02]  /*1220*/  SHF.R.U32.HI R26, RZ, 0x14, R11 ;  /* 0x00000014ff1a7819 */ /* 0x000fe4000001160b */
[----:B------:R-:W-:Y:S02]  /*1230*/  LOP3.LUT R25, R25, 0x1, RZ, 0xc0, !PT ;  /* 0x0000000119197812 */ /* 0x000fe400078ec0ff */
[----:B------:R-:W-:Y:S02]  /*1240*/  LOP3.LUT R26, R26, 0x1, RZ, 0xc0, !PT ;  /* 0x000000011a1a7812 */ /* 0x000fe400078ec0ff */
[----:B------:R-:W-:-:S02]  /*1250*/  ISETP.NE.AND P5, PT, R19, 0x3, PT ;  /* 0x000000031300780c */ /* 0x000fc40003fa5270 */
[----:B------:R-:W-:Y:S02]  /*1260*/  IADD3 R26, PT, PT, R26, R25, R17 ;  /* 0x000000191a1a7210 */ /* 0x000fe40007ffe011 */
[----:B------:R-:W-:Y:S02]  /*1270*/  SHF.R.U32.HI R17, RZ, 0x13, R7 ;  /* 0x00000013ff117819 */ /* 0x000fe40000011607 */
[----:B------:R-:W-:Y:S02]  /*1280*/  LOP3.LUT R19, R19, 0xfffffffe, RZ, 0xc0, !PT ;  /* 0xfffffffe13137812 */ /* 0x000fe400078ec0ff */
[----:B------:R-:W-:Y:S02]  /*1290*/  LOP3.LUT R17, R17, 0x1, RZ, 0xc0, !PT ;  /* 0x0000000111117812 */ /* 0x000fe400078ec0ff */
[----:B------:R-:W-:Y:S02]  /*12a0*/  ISETP.NE.AND P2, PT, R21, 0x3, PT ;  /* 0x000000031500780c */ /* 0x000fe40003f45270 */
[----:B------:R-:W-:-:S02]  /*12b0*/  IADD3 R26, PT, PT, R20, R26, R17 ;  /* 0x0000001a141a7210 */ /* 0x000fc40007ffe011 */
[----:B------:R-:W-:Y:S02]  /*12c0*/  LOP3.LUT R27, R27, 0x1, RZ, 0xc0, !PT ;  /* 0x000000011b1b7812 */ /* 0x000fe400078ec0ff */
[----:B------:R-:W-:Y:S02]  /*12d0*/  SHF.R.U32.HI R29, RZ, 0x14, R12 ;  /* 0x00000014ff1d7819 */ /* 0x000fe4000001160c */
[----:B------:R-:W-:Y:S02]  /*12e0*/  LOP3.LUT R21, R21, 0xfffffffe, RZ, 0xc0, !PT ;  /* 0xfffffffe15157812 */ /* 0x000fe400078ec0ff */
[----:B------:R-:W-:Y:S02]  /*12f0*/  ISETP.NE.AND P1, PT, R19, 0x2, PT ;  /* 0x000000021300780c */ /* 0x000fe40003f25270 */
[----:B------:R-:W-:Y:S02]  /*1300*/  IADD3 R24, PT, PT, R24, R26, R27 ;  /* 0x0000001a18187210 */ /* 0x000fe40007ffe01b */
[----:B------:R-:W-:-:S02]  /*1310*/  LOP3.LUT R29, R29, 0x1, RZ, 0xc0, !PT ;  /* 0x000000011d1d7812 */ /* 0x000fc400078ec0ff */
[----:B------:R-:W-:Y:S02]  /*1320*/  SHF.R.U32.HI R20, RZ, 0x12, R9 ;  /* 0x00000012ff147819 */ /* 0x000fe40000011609 */
[----:B------:R-:W-:Y:S01]  /*1330*/  SHF.R.U32.HI R19, RZ, 0x13, R11 ;  /* 0x00000013ff137819 */ /* 0x000fe2000001160b */
[----:B------:R-:W-:Y:S01]  /*1340*/  IMAD.IADD R24, R24, 0x1, R29 ;  /* 0x0000000118187824 */ /* 0x000fe200078e021d */
[----:B------:R-:W-:Y:S02]  /*1350*/  ISETP.NE.AND P3, PT, R21, 0x2, PT ;  /* 0x000000021500780c */ /* 0x000fe40003f65270 */
[----:B------:R-:W-:Y:S02]  /*1360*/  LOP3.LUT P4, RZ, R7, 0x800000, RZ, 0xc0, !PT ;  /* 0x0080000007ff7812 */ /* 0x000fe4000788c0ff */
[----:B------:R-:W-:Y:S02]  /*1370*/  SEL R21, RZ, 0xffffffff, P5 ;  /* 0xffffffffff157807 */ /* 0x000fe40002800000 */
[----:B------:R-:W-:-:S02]  /*1380*/  ISETP.NE.AND P5, PT, R22, 0x3, PT ;  /* 0x000000031600780c */ /* 0x000fc40003fa5270 */
[----:B------:R-:W-:Y:S02]  /*1390*/  LOP3.LUT R22, R22, 0xfffffffe, RZ, 0xc0, !PT ;  /* 0xfffffffe16167812 */ /* 0x000fe400078ec0ff */
[----:B------:R-:W-:Y:S02]  /*13a0*/  LOP3.LUT R20, R20, 0x1, RZ, 0xc0, !PT ;  /* 0x0000000114147812 */ /* 0x000fe400078ec0ff */
[----:B------:R-:W-:Y:S02]  /*13b0*/  LOP3.LUT R19, R19, 0x1, RZ, 0xc0, !PT ;  /* 0x0000000113137812 */ /* 0x000fe400078ec0ff */
[----:B------:R-:W-:Y:S02]  /*13c0*/  @P6 SEL R21, RZ, 0xffffffff, P1 ;  /* 0xffffffffff156807 */ /* 0x000fe40000800000 */
[----:B------:R-:W-:Y:S02]  /*13d0*/  ISETP.NE.AND P1, PT, R22, 0x2, PT ;  /* 0x000000021600780c */ /* 0x000fe40003f25270 */
[----:B------:R-:W-:-:S02]  /*13e0*/  IADD3 R25, PT, PT, R19, R20, R25 ;  /* 0x0000001413197210 */ /* 0x000fc40007ffe019 */
[C---:B------:R-:W-:Y:S02]  /*13f0*/  ISETP.NE.AND P6, PT, R23.reuse, 0x3, PT ;  /* 0x000000031700780c */ /* 0x040fe40003fc5270 */
[----:B------:R-:W-:Y:S02]  /*1400*/  LOP3.LUT R22, R23, 0xfffffffe, RZ, 0xc0, !PT ;  /* 0xfffffffe17167812 */ /* 0x000fe400078ec0ff */
[----:B------:R-:W-:Y:S02]  /*1410*/  SHF.R.U32.HI R19, RZ, 0x12, R7 ;  /* 0x00000012ff137819 */ /* 0x000fe40000011607 */
[----:B------:R-:W-:Y:S02]  /*1420*/  SEL R23, RZ, 0xffffffff, P2 ;  /* 0xffffffffff177807 */ /* 0x000fe40001000000 */
[C---:B------:R-:W-:Y:S02]  /*1430*/  ISETP.NE.AND P2, PT, R24.reuse, 0x3, PT ;  /* 0x000000031800780c */ /* 0x040fe40003f45270 */
[----:B------:R-:W-:-:S02]  /*1440*/  LOP3.LUT R24, R24, 0xfffffffe, RZ, 0xc0, !PT ;  /* 0xfffffffe18187812 */ /* 0x000fc400078ec0ff */
[----:B------:R-:W-:Y:S02]  /*1450*/  LOP3.LUT R19, R19, 0x1, RZ, 0xc0, !PT ;  /* 0x0000000113137812 */ /* 0x000fe400078ec0ff */
[----:B------:R-:W-:Y:S02]  /*1460*/  @P4 SEL R23, RZ, 0xffffffff, P3 ;  /* 0xffffffffff174807 */ /* 0x000fe40001800000 */
[----:B------:R-:W-:Y:S02]  /*1470*/  ISETP.NE.AND P3, PT, R22, 0x2, PT ;  /* 0x000000021600780c */ /* 0x000fe40003f65270 */
[----:B------:R-:W-:Y:S02]  /*1480*/  ISETP.NE.AND P4, PT, R24, 0x2, PT ;  /* 0x000000021800780c */ /* 0x000fe40003f85270 */
[----:B------:R-:W-:Y:S02]  /*1490*/  SEL R24, RZ, 0xffffffff, P5 ;  /* 0xffffffffff187807 */ /* 0x000fe40002800000 */
[----:B------:R-:W-:-:S02]  /*14a0*/  SEL R22, RZ, 0xffffffff, P6 ;  /* 0xffffffffff167807 */ /* 0x000fc40003000000 */
[----:B------:R-:W-:Y:S02]  /*14b0*/  IADD3 R25, PT, PT, R18, R25, R19 ;  /* 0x0000001912197210 */ /* 0x000fe40007ffe013 */
[C---:B------:R-:W-:Y:S02]  /*14c0*/  LOP3.LUT P5, RZ, R7.reuse, 0x400000, RZ, 0xc0, !PT ;  /* 0x0040000007ff7812 */ /* 0x040fe400078ac0ff */
[----:B------:R-:W-:Y:S02]  /*14d0*/  LOP3.LUT P6, RZ, R7, 0x200000, RZ, 0xc0, !PT ;  /* 0x0020000007ff7812 */ /* 0x000fe400078cc0ff */
[----:B------:R-:W-:Y:S02]  /*14e0*/  SHF.R.U32.HI R18, RZ, 0x12, R5 ;  /* 0x00000012ff127819 */ /* 0x000fe40000011605 */
[----:B------:R-:W-:Y:S02]  /*14f0*/  SHF.R.U32.HI R26, RZ, 0x13, R12 ;  /* 0x00000013ff1a7819 */ /* 0x000fe4000001160c */
[----:B------:R-:W-:-:S02]  /*1500*/  LOP3.LUT R18, R18, 0x1, RZ, 0xc0, !PT ;  /* 0x0000000112127812 */ /* 0x000fc400078ec0ff */
[----:B------:R-:W-:Y:S02]  /*1510*/  LOP3.LUT R26, R26, 0x1, RZ, 0xc0, !PT ;  /* 0x000000011a1a7812 */ /* 0x000fe400078ec0ff */
[----:B------:R-:W-:Y:S02]  /*1520*/  IADD3 R27, PT, PT, R27, R25, R18 ;  /* 0x000000191b1b7210 */ /* 0x000fe40007ffe012 */
[----:B------:R-:W-:Y:S02]  /*1530*/  LOP3.LUT R21, R21, 0x1, RZ, 0xc0, !PT ;  /* 0x0000000115157812 */ /* 0x000fe400078ec0ff */
[----:B------:R-:W-:Y:S01]  /*1540*/  @P5 SEL R24, RZ, 0xffffffff, P1 ;  /* 0xffffffffff185807 */ /* 0x000fe20000800000 */
[----:B------:R-:W-:Y:S01]  /*1550*/  IMAD.IADD R26, R27, 0x1, R26 ;  /* 0x000000011b1a7824 */ /* 0x000fe200078e021a */
[----:B------:R-:W-:Y:S02]  /*1560*/  @P6 SEL R22, RZ, 0xffffffff, P3 ;  /* 0xffffffffff166807 */ /* 0x000fe40001800000 */
[----:B------:R-:W-:-:S02]  /*1570*/  ISETP.NE.U32.AND P5, PT, R21, 0x1, PT ;  /* 0x000000011500780c */ /* 0x000fc40003fa5070 */
[C---:B------:R-:W-:Y:S02]  /*1580*/  LOP3.LUT P3, RZ, R7.reuse, 0x100000, RZ, 0xc0, !PT ;  /* 0x0010000007ff7812 */ /* 0x040fe4000786c0ff */
[----:B------:R-:W-:Y:S02]  /*1590*/  LOP3.LUT P6, RZ, R7, 0x80000, RZ, 0xc0, !PT ;  /* 0x0008000007ff7812 */ /* 0x000fe400078cc0ff */
[----:B------:R-:W-:Y:S02]  /*15a0*/  SEL R27, RZ, 0x1000000, P5 ;  /* 0x01000000ff1b7807 */ /* 0x000fe40002800000 */
[----:B------:R-:W-:Y:S02]  /*15b0*/  LOP3.LUT R23, R23, 0x1, RZ, 0xc0, !PT ;  /* 0x0000000117177812 */ /* 0x000fe400078ec0ff */
[C---:B------:R-:W-:Y:S02]  /*15c0*/  ISETP.NE.AND P5, PT, R26.reuse, 0x3, PT ;  /* 0x000000031a00780c */ /* 0x040fe40003fa5270 */
[----:B------:R-:W-:-:S02]  /*15d0*/  LOP3.LUT R26, R26, 0xfffffffe, RZ, 0xc0, !PT ;  /* 0xfffffffe1a1a7812 */ /* 0x000fc400078ec0ff */
[----:B------:R-:W-:Y:S02]  /*15e0*/  ISETP.NE.U32.AND P1, PT, R23, 0x1, PT ;  /* 0x000000011700780c */ /* 0x000fe40003f25070 */
[----:B------:R-:W-:Y:S02]  /*15f0*/  SEL R21, RZ, 0xffffffff, P2 ;  /* 0xffffffffff157807 */ /* 0x000fe40001000000 */
[----:B------:R-:W-:Y:S02]  /*1600*/  LOP3.LUT R24, R24, 0x1, RZ, 0xc0, !PT ;  /* 0x0000000118187812 */ /* 0x000fe400078ec0ff */
[----:B------:R-:W-:Y:S02]  /*1610*/  ISETP.NE.AND P2, PT, R26, 0x2, PT ;  /* 0x000000021a00780c */ /* 0x000fe40003f45270 */
[----:B------:R-:W-:Y:S02]  /*1620*/  LOP3.LUT R22, R22, 0x1, RZ, 0xc0, !PT ;  /* 0x0000000116167812 */ /* 0x000fe400078ec0ff */
[----:B------:R-:W-:-:S02]  /*1630*/  SEL R25, RZ, 0x800000, P1 ;  /* 0x00800000ff197807 */ /* 0x000fc40000800000 */
[----:B------:R-:W-:Y:S02]  /*1640*/  SEL R23, RZ, 0xffffffff, P5 ;  /* 0xffffffffff177807 */ /* 0x000fe40002800000 */
[----:B------:R-:W-:Y:S02]  /*1650*/  @P3 SEL R21, RZ, 0xffffffff, P4 ;  /* 0xffffffffff153807 */ /* 0x000fe40002000000 */
[----:B------:R-:W-:Y:S02]  /*1660*/  ISETP.NE.U32.AND P1, PT, R24, 0x1, PT ;  /* 0x000000011800780c */ /* 0x000fe40003f25070 */
[----:B------:R-:W-:Y:S02]  /*1670*/  ISETP.NE.U32.AND P5, PT, R22, 0x1, PT ;  /* 0x000000011600780c */ /* 0x000fe40003fa5070 */
[----:B------:R-:W-:Y:S02]  /*1680*/  @P6 SEL R23, RZ, 0xffffffff, P2 ;  /* 0xffffffffff176807 */ /* 0x000fe40001000000 */
[----:B------:R-:W-:-:S02]  /*1690*/  LOP3.LUT R22, R25, R27, R16, 0xfe, !PT ;  /* 0x0000001b19167212 */ /* 0x000fc400078efe10 */
[----:B------:R-:W-:Y:S02]  /*16a0*/  LOP3.LUT R21, R21, 0x1, RZ, 0xc0, !PT ;  /* 0x0000000115157812 */ /* 0x000fe400078ec0ff */
[----:B------:R-:W-:Y:S02]  /*16b0*/  LOP3.LUT R23, R23, 0x1, RZ, 0xc0, !PT ;  /* 0x0000000117177812 */ /* 0x000fe400078ec0ff */
[----:B------:R-:W-:Y:S02]  /*16c0*/  SEL R25, RZ, 0x400000, P1 ;  /* 0x00400000ff197807 */ /* 0x000fe40000800000 */
[----:B------:R-:W-:Y:S02]  /*16d0*/  SEL R16, RZ, 0x200000, P5 ;  /* 0x00200000ff107807 */ /* 0x000fe40002800000 */
[----:B------:R-:W-:Y:S02]  /*16e0*/  ISETP.NE.U32.AND P1, PT, R21, 0x1, PT ;  /* 0x000000011500780c */ /* 0x000fe40003f25070 */
[----:B------:R-:W-:-:S02]  /*16f0*/  ISETP.NE.U32.AND P2, PT, R23, 0x1, PT ;  /* 0x000000011700780c */ /* 0x000fc40003f45070 */
[----:B------:R-:W-:Y:S02]  /*1700*/  LOP3.LUT R21, R16, R25, R22, 0xfe, !PT ;  /* 0x0000001910157212 */ /* 0x000fe400078efe16 */
[----:B------:R-:W-:Y:S02]  /*1710*/  SHF.R.U32.HI R22, RZ, 0x11, R9 ;  /* 0x00000011ff167819 */ /* 0x000fe40000011609 */
[----:B------:R-:W-:Y:S02]  /*1720*/  SHF.R.U32.HI R23, RZ, 0x12, R11 ;  /* 0x00000012ff177819 */ /* 0x000fe4000001160b */
[----:B------:R-:W-:Y:S02]  /*1730*/  SHF.R.U32.HI R25, RZ, 0x10, R9 ;  /* 0x00000010ff197819 */ /* 0x000fe40000011609 */
[----:B------:R-:W-:Y:S02]  /*1740*/  SHF.R.U32.HI R16, RZ, 0x11, R11 ;  /* 0x00000011ff107819 */ /* 0x000fe4000001160b */
[----:B------:R-:W-:-:S02]  /*1750*/  LOP3.LUT R22, R22, 0x1, RZ, 0xc0, !PT ;  /* 0x0000000116167812 */ /* 0x000fc400078ec0ff */
[----:B------:R-:W-:Y:S02]  /*1760*/  LOP3.LUT R23, R23, 0x1, RZ, 0xc0, !PT ;  /* 0x0000000117177812 */ /* 0x000fe400078ec0ff */
[----:B------:R-:W-:Y:S02]  /*1770*/  LOP3.LUT R25, R25, 0x1, RZ, 0xc0, !PT ;  /* 0x0000000119197812 */ /* 0x000fe400078ec0ff */
[----:B0-----:R-:W-:Y:S02]  /*1780*/  LOP3.LUT R15, R16, 0x1, RZ, 0xc0, !PT ;  /* 0x00000001100f7812 */ /* 0x001fe400078ec0ff */
[----:B------:R-:W-:Y:S02]  /*1790*/  SEL R26, RZ, 0x100000, P1 ;  /* 0x00100000ff1a7807 */ /* 0x000fe40000800000 */
[----:B------:R-:W-:Y:S02]  /*17a0*/  SEL R24, RZ, 0x80000, P2 ;  /* 0x00080000ff187807 */ /* 0x000fe40001000000 */
[----:B------:R-:W-:-:S02]  /*17b0*/  IADD3 R16, PT, PT, R23, R22, R20 ;  /* 0x0000001617107210 */ /* 0x000fc40007ffe014 */
[----:B------:R-:W-:Y:S02]  /*17c0*/  IADD3 R22, PT, PT, R15, R25, R22 ;  /* 0x000000190f167210 */ /* 0x000fe40007ffe016 */
[----:B------:R-:W-:Y:S02]  /*17d0*/  LOP3.LUT R15, R24, R26, R21, 0xfe, !PT ;  /* 0x0000001a180f7212 */ /* 0x000fe400078efe15 */
[----:B------:R-:W-:Y:S02]  /*17e0*/  SHF.R.U32.HI R21, RZ, 0xf, R9 ;  /* 0x0000000fff157819 */ /* 0x000fe40000011609 */
[----:B------:R-:W-:Y:S02]  /*17f0*/  SHF.R.U32.HI R24, RZ, 0x10, R11 ;  /* 0x00000010ff187819 */ /* 0x000fe4000001160b */
[----:B------:R-:W-:Y:S02]  /*1800*/  SHF.R.U32.HI R20, RZ, 0xe, R9 ;  /* 0x0000000eff147819 */ /* 0x000fe40000011609 */
[----:B------:R-:W-:-:S02]  /*1810*/  SHF.R.U32.HI R23, RZ, 0xf, R11 ;  /* 0x0000000fff177819 */ /* 0x000fc4000001160b */
[----:B------:R-:W-:Y:S02]  /*1820*/  LOP3.LUT R21, R21, 0x1, RZ, 0xc0, !PT ;  /* 0x0000000115157812 */ /* 0x000fe400078ec0ff */
[----:B------:R-:W-:Y:S02]  /*1830*/  LOP3.LUT R24, R24, 0x1, RZ, 0xc0, !PT ;  /* 0x0000000118187812 */ /* 0x000fe400078ec0ff */
[----:B------:R-:W-:Y:S02]  /*1840*/  LOP3.LUT R20, R20, 0x1, RZ, 0xc0, !PT ;  /* 0x0000000114147812 */ /* 0x000fe400078ec0ff */
[----:B------:R-:W-:Y:S02]  /*1850*/  LOP3.LUT R23, R23, 0x1, RZ, 0xc0, !PT ;  /* 0x0000000117177812 */ /* 0x000fe400078ec0ff */
[----:B------:R-:W-:Y:S02]  /*1860*/  IADD3 R25, PT, PT, R24, R21, R25 ;  /* 0x0000001518197210 */ /* 0x000fe40007ffe019 */
[----:B------:R-:W-:-:S02]  /*1870*/  IADD3 R21, PT, PT, R23, R20, R21 ;  /* 0x0000001417157210 */ /* 0x000fc40007ffe015 */
[--C-:B------:R-:W-:Y:S02]  /*1880*/  SHF.R.U32.HI R23, RZ, 0x11, R7.reuse ;  /* 0x00000011ff177819 */ /* 0x100fe40000011607 */
[----:B------:R-:W-:Y:S02]  /*1890*/  SHF.R.U32.HI R24, RZ, 0x10, R7 ;  /* 0x00000010ff187819 */ /* 0x000fe40000011607 */
[----:B------:R-:W-:Y:S02]  /*18a0*/  LOP3.LUT R23, R23, 0x1, RZ, 0xc0, !PT ;  /* 0x0000000117177812 */ /* 0x000fe400078ec0ff */
[----:B------:R-:W-:Y:S02]  /*18b0*/  LOP3.LUT R24, R24, 0x1, RZ, 0xc0, !PT ;  /* 0x0000000118187812 */ /* 0x000fe400078ec0ff */
[----:B------:R-:W-:Y:S02]  /*18c0*/  IADD3 R17, PT, PT, R17, R16, R23 ;  /* 0x0000001011117210 */ /* 0x000fe40007ffe017 */
[----:B------:R-:W-:-:S02]  /*18d0*/  SHF.R.U32.HI R16, RZ, 0xe, R7 ;  /* 0x0000000eff107819 */ /* 0x000fc40000011607 */
[----:B------:R-:W-:Y:S02]  /*18e0*/  IADD3 R19, PT, PT, R19, R22, R24 ;  /* 0x0000001613137210 */ /* 0x000fe40007ffe018 */
[----:B------:R-:W-:Y:S02]  /*18f0*/  LOP3.LUT R16, R16, 0x1, RZ, 0xc0, !PT ;  /* 0x0000000110107812 */ /* 0x000fe400078ec0ff */
[----:B------:R-:W-:Y:S02]  /*1900*/  SHF.R.U32.HI R22, RZ, 0xf, R7 ;  /* 0x0000000fff167819 */ /* 0x000fe40000011607 */
[----:B------:R-:W-:Y:S02]  /*1910*/  IADD3 R26, PT, PT, R24, R21, R16 ;  /* 0x00000015181a7210 */ /* 0x000fe40007ffe010 */
[----:B------:R-:W-:Y:S02]  /*1920*/  SHF.R.U32.HI R24, RZ, 0x11, R5 ;  /* 0x00000011ff187819 */ /* 0x000fe40000011605 */
[----:B------:R-:W-:-:S02]  /*1930*/  LOP3.LUT R22, R22, 0x1, RZ, 0xc0, !PT ;  /* 0x0000000116167812 */ /* 0x000fc400078ec0ff */
[--C-:B------:R-:W-:Y:S02]  /*1940*/  SHF.R.U32.HI R28, RZ, 0x10, R5.reuse ;  /* 0x00000010ff1c7819 */ /* 0x100fe40000011605 */
[----:B------:R-:W-:Y:S02]  /*1950*/  LOP3.LUT R24, R24, 0x1, RZ, 0xc0, !PT ;  /* 0x0000000118187812 */ /* 0x000fe400078ec0ff */
[----:B------:R-:W-:Y:S02]  /*1960*/  IADD3 R25, PT, PT, R23, R25, R22 ;  /* 0x0000001917197210 */ /* 0x000fe40007ffe016 */
[----:B------:R-:W-:Y:S02]  /*1970*/  LOP3.LUT R28, R28, 0x1, RZ, 0xc0, !PT ;  /* 0x000000011c1c7812 */ /* 0x000fe400078ec0ff */
[--C-:B------:R-:W-:Y:S02]  /*1980*/  SHF.R.U32.HI R23, RZ, 0xf, R5.reuse ;  /* 0x0000000fff177819 */ /* 0x100fe40000011605 */
[----:B------:R-:W-:-:S02]  /*1990*/  SHF.R.U32.HI R21, RZ, 0xe, R5 ;  /* 0x0000000eff157819 */ /* 0x000fc40000011605 */
[----:B------:R-:W-:Y:S02]  /*19a0*/  IADD3 R18, PT, PT, R18, R17, R24 ;  /* 0x0000001112127210 */ /* 0x000fe40007ffe018 */
[----:B------:R-:W-:Y:S02]  /*19b0*/  IADD3 R24, PT, PT, R24, R19, R28 ;  /* 0x0000001318187210 */ /* 0x000fe40007ffe01c */
[----:B------:R-:W-:Y:S02]  /*19c0*/  LOP3.LUT R23, R23, 0x1, RZ, 0xc0, !PT ;  /* 0x0000000117177812 */ /* 0x000fe400078ec0ff */
[----:B------:R-:W-:Y:S02]  /*19d0*/  SHF.R.U32.HI R19, RZ, 0x12, R12 ;  /* 0x00000012ff137819 */ /* 0x000fe4000001160c */
[----:B------:R-:W-:Y:S02]  /*19e0*/  LOP3.LUT R21, R21, 0x1, RZ, 0xc0, !PT ;  /* 0x0000000115157812 */ /* 0x000fe400078ec0ff */
[----:B------:R-:W-:-:S02]  /*19f0*/  IADD3 R25, PT, PT, R28, R25, R23 ;  /* 0x000000191c197210 */ /* 0x000fc40007ffe017 */
[----:B------:R-:W-:Y:S02]  /*1a00*/  LOP3.LUT R19, R19, 0x1, RZ, 0xc0, !PT ;  /* 0x0000000113137812 */ /* 0x000fe400078ec0ff */
[----:B------:R-:W-:Y:S02]  /*1a10*/  IADD3 R23, PT, PT, R23, R26, R21 ;  /* 0x0000001a17177210 */ /* 0x000fe40007ffe015 */
[----:B------:R-:W-:Y:S02]  /*1a20*/  SHF.R.U32.HI R17, RZ, 0xd, R9 ;  /* 0x0000000dff117819 */ /* 0x000fe40000011609 */
[----:B------:R-:W-:Y:S01]  /*1a30*/  SHF.R.U32.HI R26, RZ, 0xe, R11 ;  /* 0x0000000eff1a7819 */ /* 0x000fe2000001160b */
[----:B------:R-:W-:Y:S01]  /*1a40*/  IMAD.IADD R18, R18, 0x1, R19 ;  /* 0x0000000112127824 */ /* 0x000fe200078e0213 */
[----:B------:R-:W-:Y:S02]  /*1a50*/  LOP3.LUT R17, R17, 0x1, RZ, 0xc0, !PT ;  /* 0x0000000111117812 */ /* 0x000fe400078ec0ff */
[----:B------:R-:W-:-:S02]  /*1a60*/  LOP3.LUT R26, R26, 0x1, RZ, 0xc0, !PT ;  /* 0x000000011a1a7812 */ /* 0x000fc400078ec0ff */
[----:B------:R-:W-:Y:S02]  /*1a70*/  SHF.R.U32.HI R19, RZ, 0xd, R7 ;  /* 0x0000000dff137819 */ /* 0x000fe40000011607 */
[----:B------:R-:W-:Y:S02]  /*1a80*/  IADD3 R26, PT, PT, R26, R17, R20 ;  /* 0x000000111a1a7210 */ /* 0x000fe40007ffe014 */
[----:B------:R-:W-:Y:S02]  /*1a90*/  LOP3.LUT R19, R19, 0x1, RZ, 0xc0, !PT ;  /* 0x0000000113137812 */ /* 0x000fe400078ec0ff */
[----:B------:R-:W-:Y:S02]  /*1aa0*/  SHF.R.U32.HI R20, RZ, 0xd, R5 ;  /* 0x0000000dff147819 */ /* 0x000fe40000011605 */
[----:B------:R-:W-:Y:S02]  /*1ab0*/  IADD3 R26, PT, PT, R22, R26, R19 ;  /* 0x0000001a161a7210 */ /* 0x000fe40007ffe013 */
[----:B------:R-:W-:-:S02]  /*1ac0*/  SHF.R.U32.HI R22, RZ, 0x10, R12 ;  /* 0x00000010ff167819 */ /* 0x000fc4000001160c */
[----:B------:R-:W-:Y:S02]  /*1ad0*/  LOP3.LUT R20, R20, 0x1, RZ, 0xc0, !PT ;  /* 0x0000000114147812 */ /* 0x000fe400078ec0ff */
[----:B------:R-:W-:Y:S02]  /*1ae0*/  LOP3.LUT R22, R22, 0x1, RZ, 0xc0, !PT ;  /* 0x0000000116167812 */ /* 0x000fe400078ec0ff */
[----:B------:R-:W-:-:S03]  /*1af0*/  IADD3 R26, PT, PT, R21, R26, R20 ;  /* 0x0000001a151a7210 */ /* 0x000fc60007ffe014 */
[----:B------:R-:W-:Y:S01]  /*1b00*/  IMAD.IADD R21, R25, 0x1, R22 ;  /* 0x0000000119157824 */ /* 0x000fe200078e0216 */
[--C-:B------:R-:W-:Y:S02]  /*1b10*/  SHF.R.U32.HI R22, RZ, 0xf, R12.reuse ;  /* 0x0000000fff167819 */ /* 0x100fe4000001160c */
[----:B------:R-:W-:Y:S02]  /*1b20*/  SHF.R.U32.HI R25, RZ, 0xe, R12 ;  /* 0x0000000eff197819 */ /* 0x000fe4000001160c */
[----:B------:R-:W-:Y:S02]  /*1b30*/  LOP3.LUT R22, R22, 0x1, RZ, 0xc0, !PT ;  /* 0x0000000116167812 */ /* 0x000fe400078ec0ff */
[----:B------:R-:W-:-:S03]  /*1b40*/  LOP3.LUT R25, R25, 0x1, RZ, 0xc0, !PT ;  /* 0x0000000119197812 */ /* 0x000fc600078ec0ff */
[----:B------:R-:W-:Y:S02]  /*1b50*/  IMAD.IADD R22, R23, 0x1, R22 ;  /* 0x0000000117167824 */ /* 0x000fe400078e0216 */
[----:B------:R-:W-:Y:S01]  /*1b60*/  IMAD.IADD R23, R26, 0x1, R25 ;  /* 0x000000011a177824 */ /* 0x000fe200078e0219 */
[----:B------:R-:W-:Y:S02]  /*1b70*/  SHF.R.U32.HI R26, RZ, 0xc, R9 ;  /* 0x0000000cff1a7819 */ /* 0x000fe40000011609 */
[----:B------:R-:W-:Y:S02]  /*1b80*/  SHF.R.U32.HI R25, RZ, 0xd, R11 ;  /* 0x0000000dff197819 */ /* 0x000fe4000001160b */
[----:B------:R-:W-:Y:S02]  /*1b90*/  SHF.R.U32.HI R27, RZ, 0x11, R12 ;  /* 0x00000011ff1b7819 */ /* 0x000fe4000001160c */
[----:B------:R-:W-:Y:S02]  /*1ba0*/  LOP3.LUT R26, R26, 0x1, RZ, 0xc0, !PT ;  /* 0x000000011a1a7812 */ /* 0x000fe400078ec0ff */
[----:B------:R-:W-:-:S02]  /*1bb0*/  LOP3.LUT R25, R25, 0x1, RZ, 0xc0, !PT ;  /* 0x0000000119197812 */ /* 0x000fc400078ec0ff */
[----:B------:R-:W-:Y:S02]  /*1bc0*/  LOP3.LUT R27, R27, 0x1, RZ, 0xc0, !PT ;  /* 0x000000011b1b7812 */ /* 0x000fe400078ec0ff */
[----:B------:R-:W-:Y:S02]  /*1bd0*/  IADD3 R25, PT, PT, R25, R26, R17 ;  /* 0x0000001a19197210 */ /* 0x000fe40007ffe011 */
[----:B------:R-:W-:Y:S01]  /*1be0*/  SHF.R.U32.HI R17, RZ, 0xc, R7 ;  /* 0x0000000cff117819 */ /* 0x000fe20000011607 */
[----:B------:R-:W-:Y:S01]  /*1bf0*/  IMAD.IADD R24, R24, 0x1, R27 ;  /* 0x0000000118187824 */ /* 0x000fe200078e021b */
[----:B------:R-:W-:Y:S02]  /*1c00*/  SHF.R.U32.HI R27, RZ, 0xc, R5 ;  /* 0x0000000cff1b7819 */ /* 0x000fe40000011605 */
[----:B------:R-:W-:Y:S02]  /*1c10*/  LOP3.LUT R17, R17, 0x1, RZ, 0xc0, !PT ;  /* 0x0000000111117812 */ /* 0x000fe400078ec0ff */
[----:B------:R-:W-:-:S02]  /*1c20*/  LOP3.LUT R27, R27, 0x1, RZ, 0xc0, !PT ;  /* 0x000000011b1b7812 */ /* 0x000fc400078ec0ff */
[----:B------:R-:W-:Y:S02]  /*1c30*/  IADD3 R25, PT, PT, R16, R25, R17 ;  /* 0x0000001910197210 */ /* 0x000fe40007ffe011 */
[----:B------:R-:W-:Y:S02]  /*1c40*/  SHF.R.U32.HI R16, RZ, 0xd, R12 ;  /* 0x0000000dff107819 */ /* 0x000fe4000001160c */
[----:B------:R-:W-:Y:S02]  /*1c50*/  IADD3 R25, PT, PT, R20, R25, R27 ;  /* 0x0000001914197210 */ /* 0x000fe40007ffe01b */
[----:B------:R-:W-:Y:S02]  /*1c60*/  LOP3.LUT R16, R16, 0x1, RZ, 0xc0, !PT ;  /* 0x0000000110107812 */ /* 0x000fe400078ec0ff */
[----:B------:R-:W-:Y:S02]  /*1c70*/  SHF.R.U32.HI R20, RZ, 0xb, R9 ;  /* 0x0000000bff147819 */ /* 0x000fe40000011609 */
[----:B------:R-:W-:Y:S01]  /*1c80*/  SHF.R.U32.HI R29, RZ, 0xc, R11 ;  /* 0x0000000cff1d7819 */ /* 0x000fe2000001160b */
[----:B------:R-:W-:Y:S01]  /*1c90*/  IMAD.IADD R25, R25, 0x1, R16 ;  /* 0x0000000119197824 */ /* 0x000fe200078e0210 */
[----:B------:R-:W-:-:S02]  /*1ca0*/  LOP3.LUT R20, R20, 0x1, RZ, 0xc0, !PT ;  /* 0x0000000114147812 */ /* 0x000fc400078ec0ff */
[----:B------:R-:W-:Y:S02]  /*1cb0*/  LOP3.LUT R29, R29, 0x1, RZ, 0xc0, !PT ;  /* 0x000000011d1d7812 */ /* 0x000fe400078ec0ff */
[----:B------:R-:W-:Y:S02]  /*1cc0*/  SHF.R.U32.HI R16, RZ, 0xb, R7 ;  /* 0x0000000bff107819 */ /* 0x000fe40000011607 */
[----:B------:R-:W-:Y:S02]  /*1cd0*/  IADD3 R29, PT, PT, R29, R20, R26 ;  /* 0x000000141d1d7210 */ /* 0x000fe40007ffe01a */
[----:B------:R-:W-:Y:S02]  /*1ce0*/  LOP3.LUT R16, R16, 0x1, RZ, 0xc0, !PT ;  /* 0x0000000110107812 */ /* 0x000fe400078ec0ff */
[----:B------:R-:W-:Y:S02]  /*1cf0*/  LOP3.LUT P3, RZ, R7, 0x40000, RZ, 0xc0, !PT ;  /* 0x0004000007ff7812 */ /* 0x000fe4000786c0ff */
[----:B------:R-:W-:-:S02]  /*1d00*/  IADD3 R29, PT, PT, R19, R29, R16 ;  /* 0x0000001d131d7210 */ /* 0x000fc40007ffe010 */
[----:B------:R-:W-:Y:S02]  /*1d10*/  LOP3.LUT R19, R24, 0xfffffffe, RZ, 0xc0, !PT ;  /* 0xfffffffe18137812 */ /* 0x000fe400078ec0ff */
[C---:B------:R-:W-:Y:S02]  /*1d20*/  ISETP.NE.AND P4, PT, R18.reuse, 0x3, PT ;  /* 0x000000031200780c */ /* 0x040fe40003f85270 */
[----:B------:R-:W-:Y:S02]  /*1d30*/  LOP3.LUT R18, R18, 0xfffffffe, RZ, 0xc0, !PT ;  /* 0xfffffffe12127812 */ /* 0x000fe400078ec0ff */
[----:B------:R-:W-:Y:S02]  /*1d40*/  ISETP.NE.AND P2, PT, R19, 0x2, PT ;  /* 0x000000021300780c */ /* 0x000fe40003f45270 */
[----:B------:R-:W-:Y:S02]  /*1d50*/  LOP3.LUT P6, RZ, R7, 0x20000, RZ, 0xc0, !PT ;  /* 0x0002000007ff7812 */ /* 0x000fe400078cc0ff */
[----:B------:R-:W-:-:S02]  /*1d60*/  SEL R19, RZ, 0xffffffff, P4 ;  /* 0xffffffffff137807 */ /* 0x000fc40002000000 */
[----:B------:R-:W-:Y:S02]  /*1d70*/  ISETP.NE.AND P1, PT, R18, 0x2, PT ;  /* 0x000000021200780c */ /* 0x000fe40003f25270 */
[C---:B------:R-:W-:Y:S02]  /*1d80*/  ISETP.NE.AND P4, PT, R21.reuse, 0x3, PT ;  /* 0x000000031500780c */ /* 0x040fe40003f85270 */
[----:B------:R-:W-:Y:S02]  /*1d90*/  LOP3.LUT R21, R21, 0xfffffffe, RZ, 0xc0, !PT ;  /* 0xfffffffe15157812 */ /* 0x000fe400078ec0ff */
[----:B------:R-:W-:Y:S02]  /*1da0*/  ISETP.NE.AND P5, PT, R24, 0x3, PT ;  /* 0x000000031800780c */ /* 0x000fe40003fa5270 */
[----:B------:R-:W-:Y:S02]  /*1db0*/  @P3 SEL R19, RZ, 0xffffffff, P1 ;  /* 0xffffffffff133807 */ /* 0x000fe40000800000 */
[----:B------:R-:W-:-:S02]  /*1dc0*/  ISETP.NE.AND P1, PT, R21, 0x2, PT ;  /* 0x000000021500780c */ /* 0x000fc40003f25270 */
[----:B------:R-:W-:Y:S02]  /*1dd0*/  LOP3.LUT P3, RZ, R7, 0x10000, RZ, 0xc0, !PT ;  /* 0x0001000007ff7812 */ /* 0x000fe4000786c0ff */
[----:B------:R-:W-:Y:S02]  /*1de0*/  SEL R21, RZ, 0xffffffff, P5 ;  /* 0xffffffffff157807 */ /* 0x000fe40002800000 */
[----:B------:R-:W-:Y:S02]  /*1df0*/  SHF.R.U32.HI R18, RZ, 0xb, R5 ;  /* 0x0000000bff127819 */ /* 0x000fe40000011605 */
[C---:B------:R-:W-:Y:S02]  /*1e00*/  ISETP.NE.AND P5, PT, R22.reuse, 0x3, PT ;  /* 0x000000031600780c */ /* 0x040fe40003fa5270 */
[----:B------:R-:W-:Y:S02]  /*1e10*/  LOP3.LUT R22, R22, 0xfffffffe, RZ, 0xc0, !PT ;  /* 0xfffffffe16167812 */ /* 0x000fe400078ec0ff */
[----:B------:R-:W-:-:S02]  /*1e20*/  LOP3.LUT R18, R18, 0x1, RZ, 0xc0, !PT ;  /* 0x0000000112127812 */ /* 0x000fc400078ec0ff */
[----:B------:R-:W-:Y:S02]  /*1e30*/  SHF.R.U32.HI R26, RZ, 0xc, R12 ;  /* 0x0000000cff1a7819 */ /* 0x000fe4000001160c */
[----:B------:R-:W-:Y:S02]  /*1e40*/  @P6 SEL R21, RZ, 0xffffffff, P2 ;  /* 0xffffffffff156807 */ /* 0x000fe40001000000 */
[----:B------:R-:W-:Y:S02]  /*1e50*/  ISETP.NE.AND P6, PT, R22, 0x2, PT ;  /* 0x000000021600780c */ /* 0x000fe40003fc5270 */
[C---:B------:R-:W-:Y:S02]  /*1e60*/  ISETP.NE.AND P2, PT, R23.reuse, 0x3, PT ;  /* 0x000000031700780c */ /* 0x040fe40003f45270 */
[----:B------:R-:W-:Y:S02]  /*1e70*/  LOP3.LUT R22, R23, 0xfffffffe, RZ, 0xc0, !PT ;  /* 0xfffffffe17167812 */ /* 0x000fe400078ec0ff */
[----:B------:R-:W-:-:S02]  /*1e80*/  SEL R23, RZ, 0xffffffff, P4 ;  /* 0xffffffffff177807 */ /* 0x000fc40002000000 */
[----:B------:R-:W-:Y:S02]  /*1e90*/  IADD3 R29, PT, PT, R27, R29, R18 ;  /* 0x0000001d1b1d7210 */ /* 0x000fe40007ffe012 */
[----:B------:R-:W-:Y:S02]  /*1ea0*/  LOP3.LUT R26, R26, 0x1, RZ, 0xc0, !PT ;  /* 0x000000011a1a7812 */ /* 0x000fe400078ec0ff */
[C---:B------:R-:W-:Y:S02]  /*1eb0*/  ISETP.NE.AND P4, PT, R25.reuse, 0x3, PT ;  /* 0x000000031900780c */ /* 0x040fe40003f85270 */
[----:B------:R-:W-:Y:S01]  /*1ec0*/  LOP3.LUT R25, R25, 0xfffffffe, RZ, 0xc0, !PT ;  /* 0xfffffffe19197812 */ /* 0x000fe200078ec0ff */
[----:B------:R-:W-:Y:S01]  /*1ed0*/  IMAD.IADD R24, R29, 0x1, R26 ;  /* 0x000000011d187824 */ /* 0x000fe200078e021a */
[----:B------:R-:W-:Y:S02]  /*1ee0*/  @P3 SEL R23, RZ, 0xffffffff, P1 ;  /* 0xffffffffff173807 */ /* 0x000fe40000800000 */
[----:B------:R-:W-:-:S02]  /*1ef0*/  ISETP.NE.AND P1, PT, R25, 0x2, PT ;  /* 0x000000021900780c */ /* 0x000fc40003f25270 */
[----:B------:R-:W-:Y:S02]  /*1f00*/  SHF.R.U32.HI R25, RZ, 0xa, R9 ;  /* 0x0000000aff197819 */ /* 0x000fe40000011609 */
[----:B------:R-:W-:Y:S02]  /*1f10*/  SHF.R.U32.HI R26, RZ, 0xb, R11 ;  /* 0x0000000bff1a7819 */ /* 0x000fe4000001160b */
[----:B------:R-:W-:Y:S02]  /*1f20*/  LOP3.LUT R25, R25, 0x1, RZ, 0xc0, !PT ;  /* 0x0000000119197812 */ /* 0x000fe400078ec0ff */
[----:B------:R-:W-:-:S04]  /*1f30*/  LOP3.LUT R26, R26, 0x1, RZ, 0xc0, !PT ;  /* 0x000000011a1a7812 */ /* 0x000fc800078ec0ff */
[----:B------:R-:W-:Y:S02]  /*1f40*/  IADD3 R26, PT, PT, R26, R25, R20 ;  /* 0x000000191a1a7210 */ /* 0x000fe40007ffe014 */
[----:B------:R-:W-:-:S04]  /*1f50*/  SHF.R.U32.HI R20, RZ, 0xa, R7 ;  /* 0x0000000aff147819 */ /* 0x000fc80000011607 */
[----:B------:R-:W-:-:S04]  /*1f60*/  LOP3.LUT R20, R20, 0x1, RZ, 0xc0, !PT ;  /* 0x0000000114147812 */ /* 0x000fc800078ec0ff */
[----:B------:R-:W-:Y:S02]  /*1f70*/  IADD3 R26, PT, PT, R17, R26, R20 ;  /* 0x0000001a111a7210 */ /* 0x000fe40007ffe014 */
[----:B------:R-:W-:Y:S02]  /*1f80*/  SEL R17, RZ, 0xffffffff, P2 ;  /* 0xffffffffff117807 */ /* 0x000fe40001000000 */
[C---:B------:R-:W-:Y:S02]  /*1f90*/  LOP3.LUT P2, RZ, R7.reuse, 0x4000, RZ, 0xc0, !PT ;  /* 0x0000400007ff7812 */ /* 0x040fe4000784c0ff */
[----:B------:R-:W-:Y:S02]  /*1fa0*/  ISETP.NE.AND P3, PT, R22, 0x2, PT ;  /* 0x000000021600780c */ /* 0x000fe40003f65270 */
[----:B------:R-:W-:Y:S02]  /*1fb0*/  SEL R22, RZ, 0xffffffff, P5 ;  /* 0xffffffffff167807 */ /* 0x000fe40002800000 */
[----:B------:R-:W-:-:S02]  /*1fc0*/  LOP3.LUT P5, RZ, R7, 0x8000, RZ, 0xc0, !PT ;  /* 0x0000800007ff7812 */ /* 0x000fc400078ac0ff */
[----:B------:R-:W-:Y:S02]  /*1fd0*/  SHF.R.U32.HI R27, RZ, 0xa, R5 ;  /* 0x0000000aff1b7819 */ /* 0x000fe40000011605 */
[----:B------:R-:W-:Y:S02]  /*1fe0*/  LOP3.LUT R19, R19, 0x1, RZ, 0xc0, !PT ;  /* 0x0000000113137812 */ /* 0x000fe400078ec0ff */
[----:B------:R-:W-:Y:S02]  /*1ff0*/  LOP3.LUT R27, R27, 0x1, RZ, 0xc0, !PT ;  /* 0x000000011b1b7812 */ /* 0x000fe400078ec0ff */
[----:B------:R-:W-:Y:S02]  /*2000*/  SHF.R.U32.HI R29, RZ, 0xb, R12 ;  /* 0x0000000bff1d7819 */ /* 0x000fe4000001160c */
[----:B------:R-:W-:Y:S02]  /*2010*/  @P2 SEL R17, RZ, 0xffffffff, P3 ;  /* 0xffffffffff112807 */ /* 0x000fe40001800000 */
[----:B------:R-:W-:-:S02]  /*2020*/  IADD3 R26, PT, PT, R18, R26, R27 ;  /* 0x0000001a121a7210 */ /* 0x000fc40007ffe01b */
[----:B------:R-:W-:Y:S02]  /*2030*/  ISETP.NE.U32.AND P2, PT, R19, 0x1, PT ;  /* 0x000000011300780c */ /* 0x000fe40003f45070 */
[----:B------:R-:W-:Y:S02]  /*2040*/  SHF.R.U32.HI R18, RZ, 0x9, R9 ;  /* 0x00000009ff127819 */ /* 0x000fe40000011609 */
[----:B------:R-:W-:Y:S02]  /*2050*/  SHF.R.U32.HI R19, RZ, 0xa, R11 ;  /* 0x0000000aff137819 */ /* 0x000fe4000001160b */
[----:B------:R-:W-:Y:S02]  /*2060*/  LOP3.LUT R29, R29, 0x1, RZ, 0xc0, !PT ;  /* 0x000000011d1d7812 */ /* 0x000fe400078ec0ff */
[----:B------:R-:W-:Y:S02]  /*2070*/  LOP3.LUT P3, RZ, R7, 0x2000, RZ, 0xc0, !PT ;  /* 0x0000200007ff7812 */ /* 0x000fe4000786c0ff */
[----:B------:R-:W-:-:S02]  /*2080*/  @P5 SEL R22, RZ, 0xffffffff, P6 ;  /* 0xffffffffff165807 */ /* 0x000fc40003000000 */
[----:B------:R-:W-:Y:S02]  /*2090*/  ISETP.NE.AND P5, PT, R24, 0x3, PT ;  /* 0x000000031800780c */ /* 0x000fe40003fa5270 */
[----:B------:R-:W-:Y:S02]  /*20a0*/  LOP3.LUT R18, R18, 0x1, RZ, 0xc0, !PT ;  /* 0x0000000112127812 */ /* 0x000fe400078ec0ff */
[----:B------:R-:W-:Y:S01]  /*20b0*/  LOP3.LUT R19, R19, 0x1, RZ, 0xc0, !PT ;  /* 0x0000000113137812 */ /* 0x000fe200078ec0ff */
[----:B------:R-:W-:Y:S01]  /*20c0*/  IMAD.IADD R26, R26, 0x1, R29 ;  /* 0x000000011a1a7824 */ /* 0x000fe200078e021d */
[----:B------:R-:W-:Y:S02]  /*20d0*/  LOP3.LUT R24, R24, 0xfffffffe, RZ, 0xc0, !PT ;  /* 0xfffffffe18187812 */ /* 0x000fe400078ec0ff */
[----:B------:R-:W-:Y:S02]  /*20e0*/  IADD3 R25, PT, PT, R19, R18, R25 ;  /* 0x0000001213197210 */ /* 0x000fe40007ffe019 */
[----:B------:R-:W-:-:S02]  /*20f0*/  ISETP.NE.AND P6, PT, R24, 0x2, PT ;  /* 0x000000021800780c */ /* 0x000fc40003fc5270 */
[----:B------:R-:W-:Y:S02]  /*2100*/  SHF.R.U32.HI R19, RZ, 0x9, R7 ;  /* 0x00000009ff137819 */ /* 0x000fe40000011607 */
[----:B------:R-:W-:Y:S02]  /*2110*/  SEL R24, RZ, 0xffffffff, P4 ;  /* 0xffffffffff187807 */ /* 0x000fe40002000000 */
[C---:B------:R-:W-:Y:S02]  /*2120*/  ISETP.NE.AND P4, PT, R26.reuse, 0x3, PT ;  /* 0x000000031a00780c */ /* 0x040fe40003f85270 */
[----:B------:R-:W-:Y:S02]  /*2130*/  LOP3.LUT R26, R26, 0xfffffffe, RZ, 0xc0, !PT ;  /* 0xfffffffe1a1a7812 */ /* 0x000fe400078ec0ff */
[----:B------:R-:W-:Y:S02]  /*2140*/  LOP3.LUT R19, R19, 0x1, RZ, 0xc0, !PT ;  /* 0x0000000113137812 */ /* 0x000fe400078ec0ff */
[----:B------:R-:W-:-:S02]  /*2150*/  @P3 SEL R24, RZ, 0xffffffff, P1 ;  /* 0xffffffffff183807 */ /* 0x000fc40000800000 */
[----:B------:R-:W-:Y:S02]  /*2160*/  ISETP.NE.AND P3, PT, R26, 0x2, PT ;  /* 0x000000021a00780c */ /* 0x000fe40003f65270 */
[----:B------:R-:W-:Y:S02]  /*2170*/  IADD3 R26, PT, PT, R16, R25, R19 ;  /* 0x00000019101a7210 */ /* 0x000fe40007ffe013 */
[----:B------:R-:W-:Y:S02]  /*2180*/  SEL R16, RZ, 0xffffffff, P5 ;  /* 0xffffffffff107807 */ /* 0x000fe40002800000 */
[----:B------:R-:W-:Y:S02]  /*2190*/  LOP3.LUT P5, RZ, R7, 0x1000, RZ, 0xc0, !PT ;  /* 0x0000100007ff7812 */ /* 0x000fe400078ac0ff */
[----:B------:R-:W-:Y:S02]  /*21a0*/  LOP3.LUT R21, R21, 0x1, RZ, 0xc0, !PT ;  /* 0x0000000115157812 */ /* 0x000fe400078ec0ff */
[----:B------:R-:W-:-:S02]  /*21b0*/  SHF.R.U32.HI R25, RZ, 0x9, R5 ;  /* 0x00000009ff197819 */ /* 0x000fc40000011605 */
[----:B------:R-:W-:Y:S02]  /*21c0*/  ISETP.NE.U32.AND P1, PT, R21, 0x1, PT ;  /* 0x000000011500780c */ /* 0x000fe40003f25070 */
[----:B------:R-:W-:Y:S02]  /*21d0*/  LOP3.LUT R25, R25, 0x1, RZ, 0xc0, !PT ;  /* 0x0000000119197812 */ /* 0x000fe400078ec0ff */
[----:B------:R-:W-:Y:S02]  /*21e0*/  SHF.R.U32.HI R21, RZ, 0xa, R12 ;  /* 0x0000000aff157819 */ /* 0x000fe4000001160c */
[----:B------:R-:W-:Y:S02]  /*21f0*/  IADD3 R26, PT, PT, R27, R26, R25 ;  /* 0x0000001a1b1a7210 */ /* 0x000fe40007ffe019 */
[----:B------:R-:W-:Y:S02]  /*2200*/  LOP3.LUT R21, R21, 0x1, RZ, 0xc0, !PT ;  /* 0x0000000115157812 */ /* 0x000fe400078ec0ff */
[----:B------:R-:W-:-:S02]  /*2210*/  @P5 SEL R16, RZ, 0xffffffff, P6 ;  /* 0xffffffffff105807 */ /* 0x000fc40003000000 */
[----:B------:R-:W-:Y:S01]  /*2220*/  LOP3.LUT P6, RZ, R7, 0x800, RZ, 0xc0, !PT ;  /* 0x0000080007ff7812 */ /* 0x000fe200078cc0ff */
[----:B------:R-:W-:Y:S01]  /*2230*/  IMAD.IADD R21, R26, 0x1, R21 ;  /* 0x000000011a157824 */ /* 0x000fe200078e0215 */
[----:B------:R-:W-:Y:S02]  /*2240*/  SEL R26, RZ, 0xffffffff, P4 ;  /* 0xffffffffff1a7807 */ /* 0x000fe40002000000 */
[----:B------:R-:W-:Y:S02]  /*2250*/  LOP3.LUT R23, R23, 0x1, RZ, 0xc0, !PT ;  /* 0x0000000117177812 */ /* 0x000fe400078ec0ff */
[C---:B------:R-:W-:Y:S02]  /*2260*/  ISETP.NE.AND P4, PT, R21.reuse, 0x3, PT ;  /* 0x000000031500780c */ /* 0x040fe40003f85270 */
[----:B------:R-:W-:Y:S02]  /*2270*/  LOP3.LUT R21, R21, 0xfffffffe, RZ, 0xc0, !PT ;  /* 0xfffffffe15157812 */ /* 0x000fe400078ec0ff */
[----:B------:R-:W-:-:S03]  /*2280*/  ISETP.NE.U32.AND P5, PT, R23, 0x1, PT ;  /* 0x000000011700780c */ /* 0x000fc60003fa5070 */
[----:B------:R-:W-:Y:S02]  /*2290*/  @P6 SEL R26, RZ, 0xffffffff, P3 ;  /* 0xffffffffff1a6807 */ /* 0x000fe40001800000 */
[----:B------:R-:W-:Y:S02]  /*22a0*/  ISETP.NE.AND P6, PT, R21, 0x2, PT ;  /* 0x000000021500780c */ /* 0x000fe40003fc5270 */
        /* <DEDUP_REMOVED lines=8> */
[----:B------:R-:W-:-:S04]  /*2330*/  SHF.R.U32.HI R18, RZ, 0x8, R5 ;  /* 0x00000008ff127819 */ /* 0x000fc80000011605 */
[----:B------:R-:W-:-:S04]  /*2340*/  LOP3.LUT R18, R18, 0x1, RZ, 0xc0, !PT ;  /* 0x0000000112127812 */ /* 0x000fc800078ec0ff */
[----:B------:R-:W-:Y:S02]  /*2350*/  IADD3 R25, PT, PT, R25, R20, R18 ;  /* 0x0000001419197210 */ /* 0x000fe40007ffe012 */
[----:B------:R-:W-:Y:S02]  /*2360*/  SEL R20, RZ, 0xffffffff, P4 ;  /* 0xffffffffff147807 */ /* 0x000fe40002000000 */
[----:B------:R-:W-:Y:S02]  /*2370*/  LOP3.LUT P4, RZ, R7, 0x400, RZ, 0xc0, !PT ;  /* 0x0000040007ff7812 */ /* 0x000fe4000788c0ff */
[----:B------:R-:W-:Y:S02]  /*2380*/  LOP3.LUT R22, R22, 0x1, RZ, 0xc0, !PT ;  /* 0x0000000116167812 */ /* 0x000fe400078ec0ff */
[----:B------:R-:W-:Y:S02]  /*2390*/  LOP3.LUT R17, R17, 0x1, RZ, 0xc0, !PT ;  /* 0x0000000111117812 */ /* 0x000fe400078ec0ff */
[----:B------:R-:W-:-:S02]  /*23a0*/  ISETP.NE.U32.AND P3, PT, R22, 0x1, PT ;  /* 0x000000011600780c */ /* 0x000fc40003f65070 */
[----:B------:R-:W-:Y:S02]  /*23b0*/  LOP3.LUT R24, R24, 0x1, RZ, 0xc0, !PT ;  /* 0x0000000118187812 */ /* 0x000fe400078ec0ff */
[----:B------:R-:W-:-:S03]  /*23c0*/  SHF.R.U32.HI R22, RZ, 0x9, R12 ;  /* 0x00000009ff167819 */ /* 0x000fc6000001160c */
[----:B------:R-:W-:Y:S02]  /*23d0*/  @P4 SEL R20, RZ, 0xffffffff, P6 ;  /* 0xffffffffff144807 */ /* 0x000fe40003000000 */
[----:B------:R-:W-:Y:S02]  /*23e0*/  ISETP.NE.U32.AND P6, PT, R17, 0x1, PT ;  /* 0x000000011100780c */ /* 0x000fe40003fc5070 */
[----:B------:R-:W-:Y:S02]  /*23f0*/  ISETP.NE.U32.AND P4, PT, R24, 0x1, PT ;  /* 0x000000011800780c */ /* 0x000fe40003f85070 */
[----:B------:R-:W-:Y:S02]  /*2400*/  LOP3.LUT R22, R22, 0x1, RZ, 0xc0, !PT ;  /* 0x0000000116167812 */ /* 0x000fe400078ec0ff */
[----:B------:R-:W-:Y:S02]  /*2410*/  SEL R17, RZ, 0x40000, P2 ;  /* 0x00040000ff117807 */ /* 0x000fe40001000000 */
[----:B------:R-:W-:Y:S01]  /*2420*/  SEL R24, RZ, 0x20000, P1 ;  /* 0x00020000ff187807 */ /* 0x000fe20000800000 */
[----:B------:R-:W-:-:S03]  /*2430*/  IMAD.IADD R22, R25, 0x1, R22 ;  /* 0x0000000119167824 */ /* 0x000fc600078e0216 */
[----:B------:R-:W-:Y:S02]  /*2440*/  LOP3.LUT R15, R24, R17, R15, 0xfe, !PT ;  /* 0x00000011180f7212 */ /* 0x000fe400078efe0f */
[----:B------:R-:W-:Y:S02]  /*2450*/  SEL R17, RZ, 0x10000, P5 ;  /* 0x00010000ff117807 */ /* 0x000fe40002800000 */
[----:B------:R-:W-:Y:S02]  /*2460*/  LOP3.LUT P5, RZ, R7, 0x200, RZ, 0xc0, !PT ;  /* 0x0000020007ff7812 */ /* 0x000fe400078ac0ff */
[C---:B------:R-:W-:Y:S02]  /*2470*/  ISETP.NE.AND P2, PT, R22.reuse, 0x3, PT ;  /* 0x000000031600780c */ /* 0x040fe40003f45270 */
[----:B------:R-:W-:Y:S02]  /*2480*/  LOP3.LUT R22, R22, 0xfffffffe, RZ, 0xc0, !PT ;  /* 0xfffffffe16167812 */ /* 0x000fe400078ec0ff */
[----:B------:R-:W-:-:S02]  /*2490*/  LOP3.LUT R16, R16, 0x1, RZ, 0xc0, !PT ;  /* 0x0000000110107812 */ /* 0x000fc400078ec0ff */
[----:B------:R-:W-:Y:S02]  /*24a0*/  ISETP.NE.AND P1, PT, R22, 0x2, PT ;  /* 0x000000021600780c */ /* 0x000fe40003f25270 */
[----:B------:R-:W-:Y:S02]  /*24b0*/  SEL R24, RZ, 0x8000, P3 ;  /* 0x00008000ff187807 */ /* 0x000fe40001800000 */
[----:B------:R-:W-:Y:S02]  /*24c0*/  LOP3.LUT R26, R26, 0x1, RZ, 0xc0, !PT ;  /* 0x000000011a1a7812 */ /* 0x000fe400078ec0ff */
[----:B------:R-:W-:Y:S02]  /*24d0*/  ISETP.NE.U32.AND P3, PT, R16, 0x1, PT ;  /* 0x000000011000780c */ /* 0x000fe40003f65070 */
[----:B------:R-:W-:Y:S02]  /*24e0*/  SEL R16, RZ, 0xffffffff, P2 ;  /* 0xffffffffff107807 */ /* 0x000fe40001000000 */
[----:B------:R-:W-:-:S02]  /*24f0*/  @P5 SEL R16, RZ, 0xffffffff, P1 ;  /* 0xffffffffff105807 */ /* 0x000fc40000800000 */
[----:B------:R-:W-:Y:S02]  /*2500*/  SEL R25, RZ, 0x4000, P6 ;  /* 0x00004000ff197807 */ /* 0x000fe40003000000 */
[----:B------:R-:W-:Y:S02]  /*2510*/  LOP3.LUT R20, R20, 0x1, RZ, 0xc0, !PT ;  /* 0x0000000114147812 */ /* 0x000fe400078ec0ff */
[----:B------:R-:W-:Y:S02]  /*2520*/  ISETP.NE.U32.AND P6, PT, R26, 0x1, PT ;  /* 0x000000011a00780c */ /* 0x000fe40003fc5070 */
[----:B------:R-:W-:Y:S02]  /*2530*/  SEL R22, RZ, 0x2000, P4 ;  /* 0x00002000ff167807 */ /* 0x000fe40002000000 */
[----:B------:R-:W-:Y:S02]  /*2540*/  LOP3.LUT R15, R24, R17, R15, 0xfe, !PT ;  /* 0x00000011180f7212 */ /* 0x000fe400078efe0f */
[----:B------:R-:W-:-:S02]  /*2550*/  SHF.R.U32.HI R17, RZ, 0x7, R9 ;  /* 0x00000007ff117819 */ /* 0x000fc40000011609 */
[----:B------:R-:W-:Y:S02]  /*2560*/  SHF.R.U32.HI R26, RZ, 0x8, R11 ;  /* 0x00000008ff1a7819 */ /* 0x000fe4000001160b */
[----:B------:R-:W-:Y:S02]  /*2570*/  LOP3.LUT R16, R16, 0x1, RZ, 0xc0, !PT ;  /* 0x0000000110107812 */ /* 0x000fe400078ec0ff */
[----:B------:R-:W-:Y:S02]  /*2580*/  ISETP.NE.U32.AND P4, PT, R20, 0x1, PT ;  /* 0x000000011400780c */ /* 0x000fe40003f85070 */
[----:B------:R-:W-:Y:S02]  /*2590*/  LOP3.LUT R22, R22, R25, R15, 0xfe, !PT ;  /* 0x0000001916167212 */ /* 0x000fe400078efe0f */
[----:B------:R-:W-:Y:S02]  /*25a0*/  LOP3.LUT R17, R17, 0x1, RZ, 0xc0, !PT ;  /* 0x0000000111117812 */ /* 0x000fe400078ec0ff */
[----:B------:R-:W-:-:S02]  /*25b0*/  LOP3.LUT R26, R26, 0x1, RZ, 0xc0, !PT ;  /* 0x000000011a1a7812 */ /* 0x000fc400078ec0ff */
[----:B------:R-:W-:Y:S02]  /*25c0*/  SEL R15, RZ, 0x1000, P3 ;  /* 0x00001000ff0f7807 */ /* 0x000fe40001800000 */
[----:B------:R-:W-:Y:S02]  /*25d0*/  SEL R20, RZ, 0x800, P6 ;  /* 0x00000800ff147807 */ /* 0x000fe40003000000 */
[----:B------:R-:W-:Y:S02]  /*25e0*/  ISETP.NE.U32.AND P1, PT, R16, 0x1, PT ;  /* 0x000000011000780c */ /* 0x000fe40003f25070 */
[----:B------:R-:W-:Y:S02]  /*25f0*/  IADD3 R26, PT, PT, R26, R17, R23 ;  /* 0x000000111a1a7210 */ /* 0x000fe40007ffe017 */
[----:B------:R-:W-:Y:S02]  /*2600*/  LOP3.LUT R20, R20, R15, R22, 0xfe, !PT ;  /* 0x0000000f14147212 */ /* 0x000fe400078efe16 */
[----:B------:R-:W-:-:S02]  /*2610*/  SEL R23, RZ, 0x400, P4 ;  /* 0x00000400ff177807 */ /* 0x000fc40002000000 */
[----:B------:R-:W-:Y:S02]  /*2620*/  SEL R16, RZ, 0x200, P1 ;  /* 0x00000200ff107807 */ /* 0x000fe40000800000 */
[----:B------:R-:W-:Y:S02]  /*2630*/  SHF.R.U32.HI R24, RZ, 0x6, R9 ;  /* 0x00000006ff187819 */ /* 0x000fe40000011609 */
[----:B------:R-:W-:Y:S02]  /*2640*/  SHF.R.U32.HI R15, RZ, 0x7, R11 ;  /* 0x00000007ff0f7819 */ /* 0x000fe4000001160b */
[----:B------:R-:W-:Y:S02]  /*2650*/  LOP3.LUT R16, R16, R23, R20, 0xfe, !PT ;  /* 0x0000001710107212 */ /* 0x000fe400078efe14 */
[----:B------:R-:W-:Y:S02]  /*2660*/  LOP3.LUT R24, R24, 0x1, RZ, 0xc0, !PT ;  /* 0x0000000118187812 */ /* 0x000fe400078ec0ff */
[----:B------:R-:W-:-:S02]  /*2670*/  LOP3.LUT R15, R15, 0x1, RZ, 0xc0, !PT ;  /* 0x000000010f0f7812 */ /* 0x000fc400078ec0ff */
[----:B------:R-:W-:Y:S02]  /*2680*/  SHF.R.U32.HI R23, RZ, 0x5, R9 ;  /* 0x00000005ff177819 */ /* 0x000fe40000011609 */
[----:B------:R-:W-:Y:S02]  /*2690*/  SHF.R.U32.HI R20, RZ, 0x6, R11 ;  /* 0x00000006ff147819 */ /* 0x000fe4000001160b */
[----:B------:R-:W-:Y:S02]  /*26a0*/  IADD3 R17, PT, PT, R15, R24, R17 ;  /* 0x000000180f117210 */ /* 0x000fe40007ffe011 */
[----:B------:R-:W-:Y:S02]  /*26b0*/  LOP3.LUT R23, R23, 0x1, RZ, 0xc0, !PT ;  /* 0x0000000117177812 */ /* 0x000fe400078ec0ff */
[----:B------:R-:W-:-:S04]  /*26c0*/  LOP3.LUT R15, R20, 0x1, RZ, 0xc0, !PT ;  /* 0x00000001140f7812 */ /* 0x000fc800078ec0ff */
[----:B------:R-:W-:Y:S01]  /*26d0*/  IADD3 R24, PT, PT, R15, R23, R24 ;  /* 0x000000170f187210 */ /* 0x000fe20007ffe018 */
[----:B------:R-:W-:Y:S01]  /*26e0*/  IMAD.MOV.U32 R15, RZ, RZ, RZ ;  /* 0x000000ffff0f7224 */ /* 0x000fe200078e00ff */
[----:B--2---:R-:W-:Y:S02]  /*26f0*/  @P0 LOP3.LUT R15, R14, 0x1, RZ, 0xc0, !PT ;  /* 0x000000010e0f0812 */ /* 0x004fe400078ec0ff */
[----:B------:R-:W-:Y:S02]  /*2700*/  SHF.R.U32.HI R14, RZ, 0x6, R7 ;  /* 0x00000006ff0e7819 */ /* 0x000fe40000011607 */
[----:B------:R-:W-:Y:S02]  /*2710*/  SHF.R.U32.HI R20, RZ, 0x4, R9 ;  /* 0x00000004ff147819 */ /* 0x000fe40000011609 */
[----:B------:R-:W-:Y:S02]  /*2720*/  LOP3.LUT R14, R14, 0x1, RZ, 0xc0, !PT ;  /* 0x000000010e0e7812 */ /* 0x000fe400078ec0ff */
[----:B------:R-:W-:-:S02]  /*2730*/  SHF.R.U32.HI R22, RZ, 0x5, R11 ;  /* 0x00000005ff167819 */ /* 0x000fc4000001160b */
[--C-:B------:R-:W-:Y:S02]  /*2740*/  SHF.R.U32.HI R25, RZ, 0x7, R7.reuse ;  /* 0x00000007ff197819 */ /* 0x100fe40000011607 */
[----:B------:R-:W-:Y:S02]  /*2750*/  IADD3 R21, PT, PT, R21, R17, R14 ;  /* 0x0000001115157210 */ /* 0x000fe40007ffe00e */
[----:B------:R-:W-:Y:S02]  /*2760*/  LOP3.LUT R20, R20, 0x1, RZ, 0xc0, !PT ;  /* 0x0000000114147812 */ /* 0x000fe400078ec0ff */
[----:B------:R-:W-:Y:S02]  /*2770*/  LOP3.LUT R22, R22, 0x1, RZ, 0xc0, !PT ;  /* 0x0000000116167812 */ /* 0x000fe400078ec0ff */
[----:B------:R-:W-:Y:S02]  /*2780*/  SHF.R.U32.HI R17, RZ, 0x4, R7 ;  /* 0x00000004ff117819 */ /* 0x000fe40000011607 */
[----:B------:R-:W-:-:S02]  /*2790*/  LOP3.LUT R25, R25, 0x1, RZ, 0xc0, !PT ;  /* 0x0000000119197812 */ /* 0x000fc400078ec0ff */
[----:B------:R-:W-:Y:S02]  /*27a0*/  IADD3 R22, PT, PT, R22, R20, R23 ;  /* 0x0000001416167210 */ /* 0x000fe40007ffe017 */
[----:B------:R-:W-:Y:S02]  /*27b0*/  LOP3.LUT R17, R17, 0x1, RZ, 0xc0, !PT ;  /* 0x0000000111117812 */ /* 0x000fe400078ec0ff */
[----:B------:R-:W-:Y:S02]  /*27c0*/  IADD3 R23, PT, PT, R19, R26, R25 ;  /* 0x0000001a13177210 */ /* 0x000fe40007ffe019 */
[----:B------:R-:W-:Y:S02]  /*27d0*/  SHF.R.U32.HI R19, RZ, 0x5, R7 ;  /* 0x00000005ff137819 */ /* 0x000fe40000011607 */
[----:B------:R-:W-:Y:S02]  /*27e0*/  IADD3 R27, PT, PT, R14, R22, R17 ;  /* 0x000000160e1b7210 */ /* 0x000fe40007ffe011 */
[----:B------:R-:W-:-:S02]  /*27f0*/  SHF.R.U32.HI R14, RZ, 0x7, R5 ;  /* 0x00000007ff0e7819 */ /* 0x000fc40000011605 */
[----:B------:R-:W-:Y:S02]  /*2800*/  SHF.R.U32.HI R22, RZ, 0x6, R5 ;  /* 0x00000006ff167819 */ /* 0x000fe40000011605 */
[----:B------:R-:W-:Y:S02]  /*2810*/  LOP3.LUT R19, R19, 0x1, RZ, 0xc0, !PT ;  /* 0x0000000113137812 */ /* 0x000fe400078ec0ff */
[----:B------:R-:W-:Y:S02]  /*2820*/  LOP3.LUT R14, R14, 0x1, RZ, 0xc0, !PT ;  /* 0x000000010e0e7812 */ /* 0x000fe400078ec0ff */
[----:B------:R-:W-:Y:S02]  /*2830*/  LOP3.LUT R22, R22, 0x1, RZ, 0xc0, !PT ;  /* 0x0000000116167812 */ /* 0x000fe400078ec0ff */
[----:B------:R-:W-:Y:S02]  /*2840*/  IADD3 R24, PT, PT, R25, R24, R19 ;  /* 0x0000001819187210 */ /* 0x000fe40007ffe013 */
[----:B------:R-:W-:-:S02]  /*2850*/  IADD3 R25, PT, PT, R18, R23, R14 ;  /* 0x0000001712197210 */ /* 0x000fc40007ffe00e */
[----:B------:R-:W-:Y:S02]  /*2860*/  IADD3 R21, PT, PT, R14, R21, R22 ;  /* 0x000000150e157210 */ /* 0x000fe40007ffe016 */
[--C-:B------:R-:W-:Y:S02]  /*2870*/  SHF.R.U32.HI R23, RZ, 0x5, R5.reuse ;  /* 0x00000005ff177819 */ /* 0x100fe40000011605 */
[----:B------:R-:W-:Y:S02]  /*2880*/  SHF.R.U32.HI R14, RZ, 0x4, R5 ;  /* 0x00000004ff0e7819 */ /* 0x000fe40000011605 */
[----:B------:R-:W-:Y:S02]  /*2890*/  LOP3.LUT R23, R23, 0x1, RZ, 0xc0, !PT ;  /* 0x0000000117177812 */ /* 0x000fe400078ec0ff */
[----:B------:R-:W-:Y:S02]  /*28a0*/  LOP3.LUT R14, R14, 0x1, RZ, 0xc0, !PT ;  /* 0x000000010e0e7812 */ /* 0x000fe400078ec0ff */
[----:B------:R-:W-:-:S02]  /*28b0*/  IADD3 R22, PT, PT, R22, R24, R23 ;  /* 0x0000001816167210 */ /* 0x000fc40007ffe017 */
[----:B------:R-:W-:Y:S02]  /*28c0*/  IADD3 R18, PT, PT, R23, R27, R14 ;  /* 0x0000001b17127210 */ /* 0x000fe40007ffe00e */
        /* <DEDUP_REMOVED lines=11> */
[----:B------:R-:W-:-:S02]  /*2980*/  SHF.R.U32.HI R27, RZ, 0x6, R12 ;  /* 0x00000006ff1b7819 */ /* 0x000fc4000001160c */
[----:B------:R-:W-:Y:S02]  /*2990*/  IADD3 R19, PT, PT, R19, R26, R20 ;  /* 0x0000001a13137210 */ /* 0x000fe40007ffe014 */
[----:B------:R-:W-:Y:S02]  /*29a0*/  LOP3.LUT R25, R25, 0x1, RZ, 0xc0, !PT ;  /* 0x0000000119197812 */ /* 0x000fe400078ec0ff */
[----:B------:R-:W-:Y:S02]  /*29b0*/  LOP3.LUT R27, R27, 0x1, RZ, 0xc0, !PT ;  /* 0x000000011b1b7812 */ /* 0x000fe400078ec0ff */
[----:B------:R-:W-:Y:S02]  /*29c0*/  IADD3 R14, PT, PT, R14, R19, R25 ;  /* 0x000000130e0e7210 */ /* 0x000fe40007ffe019 */
[--C-:B------:R-:W-:Y:S01]  /*29d0*/  SHF.R.U32.HI R19, RZ, 0x5, R12.reuse ;  /* 0x00000005ff137819 */ /* 0x100fe2000001160c */
[----:B------:R-:W-:Y:S01]  /*29e0*/  IMAD.IADD R22, R22, 0x1, R27 ;  /* 0x0000000116167824 */ /* 0x000fe200078e021b */
[----:B------:R-:W-:-:S02]  /*29f0*/  SHF.R.U32.HI R27, RZ, 0x4, R12 ;  /* 0x00000004ff1b7819 */ /* 0x000fc4000001160c */
[----:B------:R-:W-:Y:S02]  /*2a00*/  LOP3.LUT R19, R19, 0x1, RZ, 0xc0, !PT ;  /* 0x0000000113137812 */ /* 0x000fe400078ec0ff */
[----:B------:R-:W-:-:S03]  /*2a10*/  LOP3.LUT R27, R27, 0x1, RZ, 0xc0, !PT ;  /* 0x000000011b1b7812 */ /* 0x000fc600078ec0ff */
[----:B------:R-:W-:Y:S01]  /*2a20*/  IMAD.IADD R19, R18, 0x1, R19 ;  /* 0x0000000112137824 */ /* 0x000fe200078e0213 */
[----:B------:R-:W-:Y:S01]  /*2a30*/  SHF.R.U32.HI R26, RZ, 0x2, R9 ;  /* 0x00000002ff1a7819 */ /* 0x000fe20000011609 */
[----:B------:R-:W-:Y:S01]  /*2a40*/  IMAD.IADD R18, R14, 0x1, R27 ;  /* 0x000000010e127824 */ /* 0x000fe200078e021b */
[----:B------:R-:W-:Y:S02]  /*2a50*/  SHF.R.U32.HI R14, RZ, 0x3, R11 ;  /* 0x00000003ff0e7819 */ /* 0x000fe4000001160b */
[----:B------:R-:W-:Y:S02]  /*2a60*/  SHF.R.U32.HI R28, RZ, 0x7, R12 ;  /* 0x00000007ff1c7819 */ /* 0x000fe4000001160c */
[----:B------:R-:W-:Y:S02]  /*2a70*/  LOP3.LUT R26, R26, 0x1, RZ, 0xc0, !PT ;  /* 0x000000011a1a7812 */ /* 0x000fe400078ec0ff */
[----:B------:R-:W-:Y:S02]  /*2a80*/  LOP3.LUT R14, R14, 0x1, RZ, 0xc0, !PT ;  /* 0x000000010e0e7812 */ /* 0x000fe400078ec0ff */
[----:B------:R-:W-:-:S02]  /*2a90*/  LOP3.LUT R28, R28, 0x1, RZ, 0xc0, !PT ;  /* 0x000000011c1c7812 */ /* 0x000fc400078ec0ff */
[----:B------:R-:W-:Y:S02]  /*2aa0*/  IADD3 R23, PT, PT, R14, R26, R23 ;  /* 0x0000001a0e177210 */ /* 0x000fe40007ffe017 */
[----:B------:R-:W-:Y:S01]  /*2ab0*/  SHF.R.U32.HI R14, RZ, 0x2, R7 ;  /* 0x00000002ff0e7819 */ /* 0x000fe20000011607 */
[----:B------:R-:W-:Y:S01]  /*2ac0*/  IMAD.IADD R21, R21, 0x1, R28 ;  /* 0x0000000115157824 */ /* 0x000fe200078e021c */
[----:B------:R-:W-:Y:S02]  /*2ad0*/  SHF.R.U32.HI R28, RZ, 0x2, R5 ;  /* 0x00000002ff1c7819 */ /* 0x000fe40000011605 */
[----:B------:R-:W-:Y:S02]  /*2ae0*/  LOP3.LUT R14, R14, 0x1, RZ, 0xc0, !PT ;  /* 0x000000010e0e7812 */ /* 0x000fe400078ec0ff */
[----:B------:R-:W-:Y:S02]  /*2af0*/  LOP3.LUT R28, R28, 0x1, RZ, 0xc0, !PT ;  /* 0x000000011c1c7812 */ /* 0x000fe400078ec0ff */
[----:B------:R-:W-:-:S02]  /*2b00*/  IADD3 R23, PT, PT, R17, R23, R14 ;  /* 0x0000001711177210 */ /* 0x000fc40007ffe00e */
[----:B------:R-:W-:Y:S02]  /*2b10*/  SHF.R.U32.HI R17, RZ, 0x3, R12 ;  /* 0x00000003ff117819 */ /* 0x000fe4000001160c */
[----:B------:R-:W-:Y:S02]  /*2b20*/  IADD3 R23, PT, PT, R25, R23, R28 ;  /* 0x0000001719177210 */ /* 0x000fe40007ffe01c */
[----:B------:R-:W-:Y:S02]  /*2b30*/  LOP3.LUT R17, R17, 0x1, RZ, 0xc0, !PT ;  /* 0x0000000111117812 */ /* 0x000fe400078ec0ff */
[C---:B------:R-:W-:Y:S02]  /*2b40*/  ISETP.NE.AND P6, PT, R21.reuse, 0x3, PT ;  /* 0x000000031500780c */ /* 0x040fe40003fc5270 */
[----:B------:R-:W-:Y:S01]  /*2b50*/  LOP3.LUT R21, R21, 0xfffffffe, RZ, 0xc0, !PT ;  /* 0xfffffffe15157812 */ /* 0x000fe200078ec0ff */
[----:B------:R-:W-:Y:S01]  /*2b60*/  IMAD.IADD R23, R23, 0x1, R17 ;  /* 0x0000000117177824 */ /* 0x000fe200078e0211 */
[----:B------:R-:W-:-:S02]  /*2b70*/  ISETP.NE.AND P0, PT, R22, 0x3, PT ;  /* 0x000000031600780c */ /* 0x000fc40003f05270 */
[----:B------:R-:W-:Y:S02]  /*2b80*/  SHF.R.U32.HI R27, RZ, 0x1, R9 ;  /* 0x00000001ff1b7819 */ /* 0x000fe40000011609 */
[--C-:B------:R-:W-:Y:S02]  /*2b90*/  SHF.R.U32.HI R17, RZ, 0x2, R11.reuse ;  /* 0x00000002ff117819 */ /* 0x100fe4000001160b */
[----:B------:R-:W-:Y:S02]  /*2ba0*/  ISETP.NE.AND P2, PT, R21, 0x2, PT ;  /* 0x000000021500780c */ /* 0x000fe40003f45270 */
[----:B------:R-:W-:Y:S02]  /*2bb0*/  LOP3.LUT R22, R22, 0xfffffffe, RZ, 0xc0, !PT ;  /* 0xfffffffe16167812 */ /* 0x000fe400078ec0ff */
[----:B------:R-:W-:Y:S02]  /*2bc0*/  LOP3.LUT P4, RZ, R7, 0x100, RZ, 0xc0, !PT ;  /* 0x0000010007ff7812 */ /* 0x000fe4000788c0ff */
[----:B------:R-:W-:-:S02]  /*2bd0*/  SHF.R.U32.HI R21, RZ, 0x1, R11 ;  /* 0x00000001ff157819 */ /* 0x000fc4000001160b */
[----:B------:R-:W-:Y:S02]  /*2be0*/  ISETP.NE.AND P3, PT, R24, 0x3, PT ;  /* 0x000000031800780c */ /* 0x000fe40003f65270 */
[----:B------:R-:W-:Y:S02]  /*2bf0*/  LOP3.LUT R27, R27, 0x1, RZ, 0xc0, !PT ;  /* 0x000000011b1b7812 */ /* 0x000fe400078ec0ff */
[----:B------:R-:W-:Y:S02]  /*2c00*/  LOP3.LUT R17, R17, 0x1, RZ, 0xc0, !PT ;  /* 0x0000000111117812 */ /* 0x000fe400078ec0ff */
[----:B------:R-:W-:Y:S02]  /*2c10*/  ISETP.NE.AND P5, PT, R22, 0x2, PT ;  /* 0x000000021600780c */ /* 0x000fe40003fa5270 */
[----:B------:R-:W-:Y:S02]  /*2c20*/  LOP3.LUT R24, R24, 0xfffffffe, RZ, 0xc0, !PT ;  /* 0xfffffffe18187812 */ /* 0x000fe400078ec0ff */
[----:B------:R-:W-:-:S02]  /*2c30*/  LOP3.LUT R21, R21, 0x1, RZ, 0xc0, !PT ;  /* 0x0000000115157812 */ /* 0x000fc400078ec0ff */
[----:B------:R-:W-:Y:S02]  /*2c40*/  LOP3.LUT R22, R9, 0x1, RZ, 0xc0, !PT ;  /* 0x0000000109167812 */ /* 0x000fe400078ec0ff */
[----:B------:R-:W-:Y:S02]  /*2c50*/  IADD3 R17, PT, PT, R17, R27, R26 ;  /* 0x0000001b11117210 */ /* 0x000fe40007ffe01a */
[----:B------:R-:W-:Y:S02]  /*2c60*/  ISETP.NE.AND P1, PT, R24, 0x2, PT ;  /* 0x000000021800780c */ /* 0x000fe40003f25270 */
[-C--:B------:R-:W-:Y:S02]  /*2c70*/  IADD3 R27, PT, PT, R21, R22.reuse, R27 ;  /* 0x00000016151b7210 */ /* 0x080fe40007ffe01b */
[----:B------:R-:W-:Y:S02]  /*2c80*/  LEA.HI R22, R8, R22, RZ, 0x1 ;  /* 0x0000001608167211 */ /* 0x000fe400078f08ff */
[----:B------:R-:W-:-:S02]  /*2c90*/  LOP3.LUT R11, R11, 0x1, RZ, 0xc0, !PT ;  /* 0x000000010b0b7812 */ /* 0x000fc400078ec0ff */
[----:B------:R-:W-:Y:S02]  /*2ca0*/  SEL R21, RZ, 0xffffffff, P3 ;  /* 0xffffffffff157807 */ /* 0x000fe40001800000 */
[----:B------:R-:W-:Y:S02]  /*2cb0*/  LOP3.LUT P3, RZ, R7, 0x80, RZ, 0xc0, !PT ;  /* 0x0000008007ff7812 */ /* 0x000fe4000786c0ff */
[----:B------:R-:W-:Y:S01]  /*2cc0*/  @P4 SEL R21, RZ, 0xffffffff, P1 ;  /* 0xffffffffff154807 */ /* 0x000fe20000800000 */
[----:B------:R-:W-:Y:S01]  /*2cd0*/  IMAD.IADD R11, R22, 0x1, R11 ;  /* 0x00000001160b7824 */ /* 0x000fe200078e020b */
[C---:B------:R-:W-:Y:S02]  /*2ce0*/  ISETP.NE.AND P1, PT, R19.reuse, 0x3, PT ;  /* 0x000000031300780c */ /* 0x040fe40003f25270 */
[----:B------:R-:W-:Y:S02]  /*2cf0*/  LOP3.LUT R19, R19, 0xfffffffe, RZ, 0xc0, !PT ;  /* 0xfffffffe13137812 */ /* 0x000fe400078ec0ff */
[----:B------:R-:W-:-:S02]  /*2d00*/  SHF.R.U32.HI R25, RZ, 0x1, R7 ;  /* 0x00000001ff197819 */ /* 0x000fc40000011607 */
[----:B------:R-:W-:Y:S02]  /*2d10*/  ISETP.NE.AND P4, PT, R19, 0x2, PT ;  /* 0x000000021300780c */ /* 0x000fe40003f85270 */
[----:B------:R-:W-:Y:S02]  /*2d20*/  LOP3.LUT R25, R25, 0x1, RZ, 0xc0, !PT ;  /* 0x0000000119197812 */ /* 0x000fe400078ec0ff */
[----:B------:R-:W-:Y:S02]  /*2d30*/  SEL R19, RZ, 0xffffffff, P6 ;  /* 0xffffffffff137807 */ /* 0x000fe40003000000 */
[----:B------:R-:W-:Y:S02]  /*2d40*/  LEA.HI R24, R6, R11, RZ, 0x1 ;  /* 0x0000000b06187211 */ /* 0x000fe400078f08ff */
[----:B------:R-:W-:Y:S02]  /*2d50*/  LOP3.LUT P6, RZ, R7, 0x40, RZ, 0xc0, !PT ;  /* 0x0000004007ff7812 */ /* 0x000fe400078cc0ff */
[----:B------:R-:W-:Y:S01]  /*2d60*/  @P3 SEL R19, RZ, 0xffffffff, P2 ;  /* 0xffffffffff133807 */ /* 0x000fe20001000000 */
[----:B------:R-:W-:Y:S01]  /*2d70*/  IMAD.IADD R11, R25, 0x1, R24 ;  /* 0x00000001190b7824 */ /* 0x000fe200078e0218 */
[----:B------:R-:W-:-:S02]  /*2d80*/  SEL R24, RZ, 0xffffffff, P1 ;  /* 0xffffffffff187807 */ /* 0x000fc40000800000 */
[C---:B------:R-:W-:Y:S02]  /*2d90*/  ISETP.NE.AND P2, PT, R18.reuse, 0x3, PT ;  /* 0x000000031200780c */ /* 0x040fe40003f45270 */
[----:B------:R-:W-:Y:S02]  /*2da0*/  LOP3.LUT P1, RZ, R7, 0x20, RZ, 0xc0, !PT ;  /* 0x0000002007ff7812 */ /* 0x000fe4000782c0ff */
[----:B------:R-:W-:-:S04]  /*2db0*/  LOP3.LUT R18, R18, 0xfffffffe, RZ, 0xc0, !PT ;  /* 0xfffffffe12127812 */ /* 0x000fc800078ec0ff */
[----:B------:R-:W-:Y:S02]  /*2dc0*/  ISETP.NE.AND P3, PT, R18, 0x2, PT ;  /* 0x000000021200780c */ /* 0x000fe40003f65270 */
[----:B------:R-:W-:Y:S02]  /*2dd0*/  SEL R18, RZ, 0xffffffff, P0 ;  /* 0xffffffffff127807 */ /* 0x000fe40000000000 */
[----:B------:R-:W-:Y:S02]  /*2de0*/  @P6 SEL R18, RZ, 0xffffffff, P5 ;  /* 0xffffffffff126807 */ /* 0x000fe40002800000 */
[----:B------:R-:W-:Y:S02]  /*2df0*/  ISETP.GT.AND P5, PT, R2, RZ, PT ;  /* 0x000000ff0200720c */ /* 0x000fe40003fa4270 */
[----:B------:R-:W-:Y:S01]  /*2e00*/  LOP3.LUT R13, R13, 0x1, RZ, 0xc0, !PT ;  /* 0x000000010d0d7812 */ /* 0x000fe200078ec0ff */
[----:B------:R-:W-:Y:S01]  /*2e10*/  IMAD.SHL.U32 R26, R8, 0x2, RZ ;  /* 0x00000002081a7824 */ /* 0x000fe200078e00ff */
[----:B------:R-:W-:-:S02]  /*2e20*/  ISETP.NE.AND P0, PT, R23, 0x3, PT ;  /* 0x000000031700780c */ /* 0x000fc40003f05270 */
[----:B------:R-:W-:Y:S02]  /*2e30*/  LOP3.LUT R23, R23, 0xfffffffe, RZ, 0xc0, !PT ;  /* 0xfffffffe17177812 */ /* 0x000fe400078ec0ff */
[----:B------:R-:W-:Y:S02]  /*2e40*/  SEL R13, R13, RZ, P5 ;  /* 0x000000ff0d0d7207 */ /* 0x000fe40002800000 */
[----:B------:R-:W-:Y:S02]  /*2e50*/  @P1 SEL R24, RZ, 0xffffffff, P4 ;  /* 0xffffffffff181807 */ /* 0x000fe40002000000 */
[----:B------:R-:W-:Y:S02]  /*2e60*/  LOP3.LUT P4, RZ, R7, 0x10, RZ, 0xc0, !PT ;  /* 0x0000001007ff7812 */ /* 0x000fe4000788c0ff */
[----:B------:R-:W-:Y:S02]  /*2e70*/  ISETP.NE.AND P6, PT, R23, 0x2, PT ;  /* 0x000000021700780c */ /* 0x000fe40003fc5270 */
[----:B------:R-:W-:-:S04]  /*2e80*/  LOP3.LUT R23, R13, R26, RZ, 0xfc, !PT ;  /* 0x0000001a0d177212 */ /* 0x000fc800078efcff */
[----:B------:R-:W-:Y:S02]  /*2e90*/  LEA.HI R29, R23, R22, RZ, 0x1 ;  /* 0x00000016171d7211 */ /* 0x000fe400078f08ff */
[----:B------:R-:W-:Y:S02]  /*2ea0*/  LOP3.LUT R22, R21, 0x1, RZ, 0xc0, !PT ;  /* 0x0000000115167812 */ /* 0x000fe400078ec0ff */
[----:B------:R-:W-:Y:S02]  /*2eb0*/  LOP3.LUT R19, R19, 0x1, RZ, 0xc0, !PT ;  /* 0x0000000113137812 */ /* 0x000fe400078ec0ff */
[----:B------:R-:W-:Y:S02]  /*2ec0*/  ISETP.NE.U32.AND P1, PT, R22, 0x1, PT ;  /* 0x000000011600780c */ /* 0x000fe40003f25070 */
[----:B------:R-:W-:Y:S02]  /*2ed0*/  SEL R22, RZ, 0xffffffff, P2 ;  /* 0xffffffffff167807 */ /* 0x000fe40001000000 */
[----:B------:R-:W-:-:S02]  /*2ee0*/  @P4 SEL R22, RZ, 0xffffffff, P3 ;  /* 0xffffffffff164807 */ /* 0x000fc40001800000 */
[----:B------:R-:W-:Y:S02]  /*2ef0*/  LOP3.LUT P3, RZ, R7, 0x8, RZ, 0xc0, !PT ;  /* 0x0000000807ff7812 */ /* 0x000fe4000786c0ff */
[----:B------:R-:W-:Y:S02]  /*2f00*/  LOP3.LUT R18, R18, 0x1, RZ, 0xc0, !PT ;  /* 0x0000000112127812 */ /* 0x000fe400078ec0ff */
[----:B------:R-:W-:Y:S02]  /*2f10*/  ISETP.NE.U32.AND P2, PT, R19, 0x1, PT ;  /* 0x000000011300780c */ /* 0x000fe40003f45070 */
[----:B------:R-:W-:Y:S02]  /*2f20*/  LOP3.LUT R24, R24, 0x1, RZ, 0xc0, !PT ;  /* 0x0000000118187812 */ /* 0x000fe400078ec0ff */
[----:B------:R-:W-:Y:S02]  /*2f30*/  ISETP.NE.U32.AND P4, PT, R18, 0x1, PT ;  /* 0x000000011200780c */ /* 0x000fe40003f85070 */
[----:B------:R-:W-:-:S02]  /*2f40*/  LOP3.LUT R22, R22, 0x1, RZ, 0xc0, !PT ;  /* 0x0000000116167812 */ /* 0x000fc400078ec0ff */
[----:B------:R-:W-:Y:S02]  /*2f50*/  SEL R18, RZ, 0x100, P1 ;  /* 0x00000100ff127807 */ /* 0x000fe40000800000 */
[----:B------:R-:W-:Y:S02]  /*2f60*/  SEL R19, RZ, 0x80, P2 ;  /* 0x00000080ff137807 */ /* 0x000fe40001000000 */
[----:B------:R-:W-:Y:S02]  /*2f70*/  ISETP.NE.U32.AND P2, PT, R24, 0x1, PT ;  /* 0x000000011800780c */ /* 0x000fe40003f45070 */
[----:B------:R-:W-:Y:S02]  /*2f80*/  ISETP.NE.U32.AND P1, PT, R22, 0x1, PT ;  /* 0x000000011600780c */ /* 0x000fe40003f25070 */
[----:B------:R-:W-:Y:S02]  /*2f90*/  IADD3 R20, PT, PT, R20, R17, R25 ;  /* 0x0000001114147210 */ /* 0x000fe40007ffe019 */
[----:B------:R-:W-:-:S02]  /*2fa0*/  LOP3.LUT R22, R19, R18, R16, 0xfe, !PT ;  /* 0x0000001213167212 */ /* 0x000fc400078efe10 */
[----:B------:R-:W-:Y:S02]  /*2fb0*/  LOP3.LUT R25, R7, 0x1, RZ, 0xc0, !PT ;  /* 0x0000000107197812 */ /* 0x000fe400078ec0ff */
[----:B------:R-:W-:Y:S02]  /*2fc0*/  SEL R18, RZ, 0xffffffff, P0 ;  /* 0xffffffffff127807 */ /* 0x000fe40000000000 */
[----:B------:R-:W-:Y:S02]  /*2fd0*/  SEL R19, RZ, 0x40, P4 ;  /* 0x00000040ff137807 */ /* 0x000fe40002000000 */
[----:B------:R-:W-:Y:S02]  /*2fe0*/  SEL R16, RZ, 0x20, P2 ;  /* 0x00000020ff107807 */ /* 0x000fe40001000000 */
[----:B------:R-:W-:Y:S02]  /*2ff0*/  @P3 SEL R18, RZ, 0xffffffff, P6 ;  /* 0xffffffffff123807 */ /* 0x000fe40003000000 */
[----:B------:R-:W-:-:S02]  /*3000*/  SHF.R.U32.HI R17, RZ, 0x1, R5 ;  /* 0x00000001ff117819 */ /* 0x000fc40000011605 */
[----:B------:R-:W-:Y:S01]  /*3010*/  IADD3 R27, PT, PT, R14, R27, R25 ;  /* 0x0000001b0e1b7210 */ /* 0x000fe20007ffe019 */
[----:B------:R-:W-:Y:S01]  /*3020*/  IMAD.SHL.U32 R14, R6, 0x2, RZ ;  /* 0x00000002060e7824 */ /* 0x000fe200078e00ff */
[----:B------:R-:W-:Y:S02]  /*3030*/  LOP3.LUT R16, R16, R19, R22, 0xfe, !PT ;  /* 0x0000001310107212 */ /* 0x000fe400078efe16 */
[----:B------:R-:W-:Y:S02]  /*3040*/  LOP3.LUT R18, R18, 0x1, RZ, 0xc0, !PT ;  /* 0x0000000112127812 */ /* 0x000fe400078ec0ff */
[----:B------:R-:W-:Y:S02]  /*3050*/  LOP3.LUT R17, R17, 0x1, RZ, 0xc0, !PT ;  /* 0x0000000111117812 */ /* 0x000fe400078ec0ff */
[----:B------:R-:W-:Y:S02]  /*3060*/  LOP3.LUT R22, R5, 0x1, RZ, 0xc0, !PT ;  /* 0x0000000105167812 */ /* 0x000fe400078ec0ff */
[----:B------:R-:W-:-:S02]  /*3070*/  SHF.R.U32.HI R24, RZ, 0x2, R12 ;  /* 0x00000002ff187819 */ /* 0x000fc4000001160c */
[----:B------:R-:W-:Y:S02]  /*3080*/  SHF.R.U32.HI R19, RZ, 0x1, R12 ;  /* 0x00000001ff137819 */ /* 0x000fe4000001160c */
[----:B------:R-:W-:Y:S02]  /*3090*/  ISETP.NE.U32.AND P0, PT, R18, 0x1, PT ;  /* 0x000000011200780c */ /* 0x000fe40003f05070 */
[----:B------:R-:W-:Y:S02]  /*30a0*/  IADD3 R20, PT, PT, R28, R20, R17 ;  /* 0x000000141c147210 */ /* 0x000fe40007ffe011 */
[----:B------:R-:W-:Y:S02]  /*30b0*/  LOP3.LUT R14, R15, R14, RZ, 0xfc, !PT ;  /* 0x0000000e0f0e7212 */ /* 0x000fe400078efcff */
[----:B------:R-:W-:Y:S02]  /*30c0*/  IADD3 R27, PT, PT, R17, R27, R22 ;  /* 0x0000001b111b7210 */ /* 0x000fe40007ffe016 */
[----:B------:R-:W-:-:S02]  /*30d0*/  LOP3.LUT R17, R24, 0x1, RZ, 0xc0, !PT ;  /* 0x0000000118117812 */ /* 0x000fc400078ec0ff */
[----:B------:R-:W-:Y:S02]  /*30e0*/  LOP3.LUT R18, R19, 0x1, RZ, 0xc0, !PT ;  /* 0x0000000113127812 */ /* 0x000fe400078ec0ff */
[----:B------:R-:W-:Y:S02]  /*30f0*/  SEL R24, RZ, 0x10, P1 ;  /* 0x00000010ff187807 */ /* 0x000fe40000800000 */
[----:B------:R-:W-:Y:S02]  /*3100*/  SEL R19, RZ, 0x8, P0 ;  /* 0x00000008ff137807 */ /* 0x000fe40000000000 */
[----:B------:R-:W-:Y:S01]  /*3110*/  LEA.HI R26, R14, R29, RZ, 0x1 ;  /* 0x0000001d0e1a7211 */ /* 0x000fe200078f08ff */
[----:B------:R-:W-:Y:S01]  /*3120*/  IMAD.IADD R20, R20, 0x1, R17 ;  /* 0x0000000114147824 */ /* 0x000fe200078e0211 */
[----:B------:R-:W-:Y:S01]  /*3130*/  LOP3.LUT R16, R19, R24, R16, 0xfe, !PT ;  /* 0x0000001813107212 */ /* 0x000fe200078efe10 */
[----:B------:R-:W-:Y:S01]  /*3140*/  IMAD.IADD R17, R27, 0x1, R18 ;  /* 0x000000011b117824 */ /* 0x000fe200078e0212 */
[----:B------:R-:W-:Y:S01]  /*3150*/  LOP3.LUT R10, R10, 0x1, RZ, 0xc0, !PT ;  /* 0x000000010a0a7812 */ /* 0x000fe200078ec0ff */
[----:B------:R-:W-:Y:S01]  /*3160*/  IMAD.IADD R21, R25, 0x1, R26 ;  /* 0x0000000119157824 */ /* 0x000fe200078e021a */
[----:B------:R-:W-:-:S02]  /*3170*/  SHF.R.U32.HI R19, RZ, 0x1e, R8 ;  /* 0x0000001eff137819 */ /* 0x000fc40000011608 */
[----:B------:R-:W-:Y:S01]  /*3180*/  SHF.R.U32.HI R18, RZ, 0x1e, R23 ;  /* 0x0000001eff127819 */ /* 0x000fe20000011617 */
[----:B------:R-:W-:Y:S01]  /*3190*/  IMAD.SHL.U32 R25, R4, 0x2, RZ ;  /* 0x0000000204197824 */ /* 0x000fe200078e00ff */
[----:B------:R-:W-:Y:S02]  /*31a0*/  SEL R10, R10, RZ, P5 ;  /* 0x000000ff0a0a7207 */ /* 0x000fe40002800000 */
[----:B------:R-:W-:Y:S02]  /*31b0*/  LOP3.LUT R19, R19, 0x1, RZ, 0xc0, !PT ;  /* 0x0000000113137812 */ /* 0x000fe400078ec0ff */
[----:B------:R-:W-:Y:S02]  /*31c0*/  LOP3.LUT R26, R18, 0x1, RZ, 0xc0, !PT ;  /* 0x00000001121a7812 */ /* 0x000fe400078ec0ff */
[----:B------:R-:W-:Y:S02]  /*31d0*/  LOP3.LUT R18, R10, R25, RZ, 0xfc, !PT ;  /* 0x000000190a127212 */ /* 0x000fe400078efcff */
[----:B------:R-:W-:Y:S01]  /*31e0*/  SHF.R.U32.HI R24, RZ, 0x1e, R14 ;  /* 0x0000001eff187819 */ /* 0x000fe2000001160e */
[----:B------:R-:W-:Y:S01]  /*31f0*/  IMAD.IADD R25, R26, 0x1, R19 ;  /* 0x000000011a197824 */ /* 0x000fe200078e0213 */
[----:B------:R-:W-:-:S02]  /*3200*/  LEA.HI R21, R18, R21, RZ, 0x1 ;  /* 0x0000001512157211 */ /* 0x000fc400078f08ff */
[----:B------:R-:W-:Y:S02]  /*3210*/  LOP3.LUT R12, R12, 0x1, RZ, 0xc0, !PT ;  /* 0x000000010c0c7812 */ /* 0x000fe400078ec0ff */
[----:B------:R-:W-:Y:S02]  /*3220*/  LEA.HI R11, R4, R11, RZ, 0x1 ;  /* 0x0000000b040b7211 */ /* 0x000fe400078f08ff */
[----:B------:R-:W-:Y:S02]  /*3230*/  LOP3.LUT R24, R24, 0x1, RZ, 0xc0, !PT ;  /* 0x0000000118187812 */ /* 0x000fe400078ec0ff */
[----:B------:R-:W-:Y:S02]  /*3240*/  LEA.HI R25, R8, R25, RZ, 0x1 ;  /* 0x0000001908197211 */ /* 0x000fe400078f08ff */
[----:B------:R-:W-:Y:S02]  /*3250*/  LEA.HI R21, R4, R21, RZ, 0x1 ;  /* 0x0000001504157211 */ /* 0x000fe400078f08ff */
[----:B------:R-:W-:-:S02]  /*3260*/  IADD3 R11, PT, PT, R12, R11, R22 ;  /* 0x0000000b0c0b7210 */ /* 0x000fc40007ffe016 */
[----:B------:R-:W-:Y:S01]  /*3270*/  SHF.R.U32.HI R12, RZ, 0x1e, R4 ;  /* 0x0000001eff0c7819 */ /* 0x000fe20000011604 */
[----:B------:R-:W-:Y:S02]  /*3280*/  IMAD.IADD R25, R25, 0x1, R24 ;  /* 0x0000000119197824 */ /* 0x000fe400078e0218 */
[----:B------:R-:W-:Y:S01]  /*3290*/  IMAD.IADD R24, R22, 0x1, R21 ;  /* 0x0000000116187824 */ /* 0x000fe200078e0215 */
[----:B------:R-:W-:Y:S02]  /*32a0*/  LOP3.LUT R21, R12, 0x1, RZ, 0xc0, !PT ;  /* 0x000000010c157812 */ /* 0x000fe400078ec0ff */
[----:B------:R-:W-:Y:S02]  /*32b0*/  SHF.R.U32.HI R12, RZ, 0x1e, R18 ;  /* 0x0000001eff0c7819 */ /* 0x000fe40000011612 */
[----:B------:R-:W-:Y:S02]  /*32c0*/  SHF.R.U32.HI R22, RZ, 0x1d, R8 ;  /* 0x0000001dff167819 */ /* 0x000fe40000011608 */
[----:B------:R-:W-:-:S02]  /*32d0*/  SHF.R.U32.HI R26, RZ, 0x1d, R23 ;  /* 0x0000001dff1a7819 */ /* 0x000fc40000011617 */
[----:B------:R-:W-:Y:S02]  /*32e0*/  LOP3.LUT R27, R12, 0x1, RZ, 0xc0, !PT ;  /* 0x000000010c1b7812 */ /* 0x000fe400078ec0ff */
[----:B------:R-:W-:Y:S02]  /*32f0*/  LOP3.LUT R22, R22, 0x1, RZ, 0xc0, !PT ;  /* 0x0000000116167812 */ /* 0x000fe400078ec0ff */
[----:B------:R-:W-:Y:S02]  /*3300*/  LOP3.LUT R12, R26, 0x1, RZ, 0xc0, !PT ;  /* 0x000000011a0c7812 */ /* 0x000fe400078ec0ff */
[----:B------:R-:W-:Y:S02]  /*3310*/  LEA.HI R26, R6, R25, RZ, 0x1 ;  /* 0x00000019061a7211 */ /* 0x000fe400078f08ff */
[----:B------:R-:W-:Y:S02]  /*3320*/  IADD3 R12, PT, PT, R19, R12, R22 ;  /* 0x0000000c130c7210 */ /* 0x000fe40007ffe016 */
[----:B------:R-:W-:-:S02]  /*3330*/  IADD3 R19, PT, PT, R21, R26, R27 ;  /* 0x0000001a15137210 */ /* 0x000fc40007ffe01b */
[----:B------:R-:W-:Y:S02]  /*3340*/  SHF.R.U32.HI R26, RZ, 0x1e, R6 ;  /* 0x0000001eff1a7819 */ /* 0x000fe40000011606 */
[----:B------:R-:W-:Y:S02]  /*3350*/  SHF.R.U32.HI R25, RZ, 0x1d, R14 ;  /* 0x0000001dff197819 */ /* 0x000fe4000001160e */
[----:B------:R-:W-:Y:S02]  /*3360*/  LOP3.LUT R26, R26, 0x1, RZ, 0xc0, !PT ;  /* 0x000000011a1a7812 */ /* 0x000fe400078ec0ff */
[----:B------:R-:W-:-:S04]  /*3370*/  LOP3.LUT R25, R25, 0x1, RZ, 0xc0, !PT ;  /* 0x0000000119197812 */ /* 0x000fc800078ec0ff */
[----:B------:R-:W-:Y:S02]  /*3380*/  IADD3 R25, PT, PT, R26, R12, R25 ;  /* 0x0000000c1a197210 */ /* 0x000fe40007ffe019 */
[----:B------:R-:W-:Y:S02]  /*3390*/  SHF.R.U32.HI R12, RZ, 0x1d, R4 ;  /* 0x0000001dff0c7819 */ /* 0x000fe40000011604 */
[----:B------:R-:W-:Y:S02]  /*33a0*/  SHF.R.U32.HI R26, RZ, 0x1d, R18 ;  /* 0x0000001dff1a7819 */ /* 0x000fe40000011612 */
[----:B------:R-:W-:Y:S02]  /*33b0*/  LOP3.LUT R12, R12, 0x1, RZ, 0xc0, !PT ;  /* 0x000000010c0c7812 */ /* 0x000fe400078ec0ff */
[----:B------:R-:W-:-:S04]  /*33c0*/  LOP3.LUT R26, R26, 0x1, RZ, 0xc0, !PT ;  /* 0x000000011a1a7812 */ /* 0x000fc800078ec0ff */
[----:B------:R-:W-:Y:S02]  /*33d0*/  IADD3 R26, PT, PT, R12, R25, R26 ;  /* 0x000000190c1a7210 */ /* 0x000fe40007ffe01a */
[----:B------:R-:W-:-:S03]  /*33e0*/  LOP3.LUT P2, RZ, R6, 0x20000000, RZ, 0xc0, !PT ;  /* 0x2000000006ff7812 */ /* 0x000fc6000784c0ff */
[----:B------:R-:W-:Y:S01]  /*33f0*/  IMAD.IADD R26, R21, 0x1, R26 ;  /* 0x00000001151a7824 */ /* 0x000fe200078e021a */
[----:B------:R-:W-:Y:S02]  /*3400*/  LOP3.LUT P1, RZ, R6, 0x80000000, RZ, 0xc0, !PT ;  /* 0x8000000006ff7812 */ /* 0x000fe4000782c0ff */
[----:B------:R-:W-:Y:S02]  /*3410*/  ISETP.NE.AND P5, PT, R24, 0x3, PT ;  /* 0x000000031800780c */ /* 0x000fe40003fa5270 */
[----:B------:R-:W-:Y:S02]  /*3420*/  LOP3.LUT P3, RZ, R6, 0x40000000, RZ, 0xc0, !PT ;  /* 0x4000000006ff7812 */ /* 0x000fe4000786c0ff */
[----:B------:R-:W-:Y:S02]  /*3430*/  LEA.HI R21, R4, R19, RZ, 0x1 ;  /* 0x0000001304157211 */ /* 0x000fe400078f08ff */
[C---:B------:R-:W-:Y:S02]  /*3440*/  ISETP.NE.AND P4, PT, R26.reuse, 0x3, PT ;  /* 0x000000031a00780c */ /* 0x040fe40003f85270 */
[----:B------:R-:W-:-:S02]  /*3450*/  LOP3.LUT R26, R26, 0xfffffffe, RZ, 0xc0, !PT ;  /* 0xfffffffe1a1a7812 */ /* 0x000fc400078ec0ff */
[----:B------:R-:W-:Y:S02]  /*3460*/  LOP3.LUT R24, R24, 0xfffffffe, RZ, 0xc0, !PT ;  /* 0xfffffffe18187812 */ /* 0x000fe400078ec0ff */
[----:B------:R-:W-:Y:S02]  /*3470*/  SEL R19, RZ, 0xffffffff, P5 ;  /* 0xffffffffff137807 */ /* 0x000fe40002800000 */
[C---:B------:R-:W-:Y:S02]  /*3480*/  ISETP.NE.AND P5, PT, R21.reuse, 0x3, PT ;  /* 0x000000031500780c */ /* 0x040fe40003fa5270 */
[----:B------:R-:W-:Y:S02]  /*3490*/  LOP3.LUT R21, R21, 0xfffffffe, RZ, 0xc0, !PT ;  /* 0xfffffffe15157812 */ /* 0x000fe400078ec0ff */
[----:B------:R-:W-:Y:S02]  /*34a0*/  ISETP.NE.AND P6, PT, R26, 0x2, PT ;  /* 0x000000021a00780c */ /* 0x000fe40003fc5270 */
[----:B------:R-:W-:-:S02]  /*34b0*/  ISETP.NE.AND P0, PT, R24, 0x2, PT ;  /* 0x000000021800780c */ /* 0x000fc40003f05270 */
[----:B------:R-:W-:Y:S02]  /*34c0*/  SEL R24, RZ, 0xffffffff, P4 ;  /* 0xffffffffff187807 */ /* 0x000fe40002000000 */
[----:B------:R-:W-:Y:S02]  /*34d0*/  ISETP.NE.AND P4, PT, R21, 0x2, PT ;  /* 0x000000021500780c */ /* 0x000fe40003f85270 */
[----:B------:R-:W-:Y:S02]  /*34e0*/  @P2 SEL R24, RZ, 0xffffffff, P6 ;  /* 0xffffffffff182807 */ /* 0x000fe40003000000 */
[----:B------:R-:W-:Y:S02]  /*34f0*/  @P1 SEL R19, RZ, 0xffffffff, P0 ;  /* 0xffffffffff131807 */ /* 0x000fe40000000000 */
[----:B------:R-:W-:Y:S02]  /*3500*/  SEL R21, RZ, 0xffffffff, P5 ;  /* 0xffffffffff157807 */ /* 0x000fe40002800000 */
[----:B------:R-:W-:-:S02]  /*3510*/  @P3 SEL R21, RZ, 0xffffffff, P4 ;  /* 0xffffffffff153807 */ /* 0x000fc40002000000 */
[----:B------:R-:W-:Y:S02]  /*3520*/  LOP3.LUT R24, R24, 0x1, RZ, 0xc0, !PT ;  /* 0x0000000118187812 */ /* 0x000fe400078ec0ff */
[----:B------:R-:W-:Y:S02]  /*3530*/  LOP3.LUT R19, R19, 0x1, RZ, 0xc0, !PT ;  /* 0x0000000113137812 */ /* 0x000fe400078ec0ff */
[----:B------:R-:W-:Y:S02]  /*3540*/  LOP3.LUT R21, R21, 0x1, RZ, 0xc0, !PT ;  /* 0x0000000115157812 */ /* 0x000fe400078ec0ff */
[----:B------:R-:W-:Y:S02]  /*3550*/  ISETP.NE.U32.AND P2, PT, R24, 0x1, PT ;  /* 0x000000011800780c */ /* 0x000fe40003f45070 */
[----:B------:R-:W-:Y:S02]  /*3560*/  ISETP.NE.U32.AND P0, PT, R19, 0x1, PT ;  /* 0x000000011300780c */ /* 0x000fe40003f05070 */
[----:B------:R-:W-:-:S02]  /*3570*/  SHF.R.U32.HI R24, RZ, 0x1c, R8 ;  /* 0x0000001cff187819 */ /* 0x000fc40000011608 */
[----:B------:R-:W-:Y:S02]  /*3580*/  SHF.R.U32.HI R19, RZ, 0x1c, R23 ;  /* 0x0000001cff137819 */ /* 0x000fe40000011617 */
[----:B------:R-:W-:Y:S02]  /*3590*/  ISETP.NE.U32.AND P1, PT, R21, 0x1, PT ;  /* 0x000000011500780c */ /* 0x000fe40003f25070 */
[----:B------:R-:W-:Y:S02]  /*35a0*/  LOP3.LUT R21, R24, 0x1, RZ, 0xc0, !PT ;  /* 0x0000000118157812 */ /* 0x000fe400078ec0ff */
[----:B------:R-:W-:Y:S02]  /*35b0*/  LOP3.LUT R24, R19, 0x1, RZ, 0xc0, !PT ;  /* 0x0000000113187812 */ /* 0x000fe400078ec0ff */
[----:B------:R-:W-:Y:S02]  /*35c0*/  SEL R25, RZ, 0x80000000, P0 ;  /* 0x80000000ff197807 */ /* 0x000fe40000000000 */
[----:B------:R-:W-:-:S02]  /*35d0*/  SEL R19, RZ, 0x20000000, P2 ;  /* 0x20000000ff137807 */ /* 0x000fc40001000000 */
[----:B------:R-:W-:Y:S02]  /*35e0*/  SEL R26, RZ, 0x40000000, P1 ;  /* 0x40000000ff1a7807 */ /* 0x000fe40000800000 */
[----:B------:R-:W-:Y:S02]  /*35f0*/  IADD3 R24, PT, PT, R22, R24, R21 ;  /* 0x0000001816187210 */ /* 0x000fe40007ffe015 */
[----:B------:R-:W-:Y:S02]  /*3600*/  LOP3.LUT R19, R19, R26, R25, 0xfe, !PT ;  /* 0x0000001a13137212 */ /* 0x000fe400078efe19 */
[----:B------:R-:W-:Y:S02]  /*3610*/  SHF.R.U32.HI R25, RZ, 0x1d, R6 ;  /* 0x0000001dff197819 */ /* 0x000fe40000011606 */
[----:B------:R-:W-:Y:S02]  /*3620*/  SHF.R.U32.HI R22, RZ, 0x1c, R14 ;  /* 0x0000001cff167819 */ /* 0x000fe4000001160e */
[----:B------:R-:W-:-:S02]  /*3630*/  LOP3.LUT R26, R25, 0x1, RZ, 0xc0, !PT ;  /* 0x00000001191a7812 */ /* 0x000fc400078ec0ff */
[----:B------:R-:W-:Y:S02]  /*3640*/  LOP3.LUT R25, R22, 0x1, RZ, 0xc0, !PT ;  /* 0x0000000116197812 */ /* 0x000fe400078ec0ff */
[----:B------:R-:W-:Y:S02]  /*3650*/  SHF.R.U32.HI R22, RZ, 0x1c, R4 ;  /* 0x0000001cff167819 */ /* 0x000fe40000011604 */
[----:B------:R-:W-:Y:S02]  /*3660*/  IADD3 R25, PT, PT, R26, R24, R25 ;  /* 0x000000181a197210 */ /* 0x000fe40007ffe019 */
[----:B------:R-:W-:Y:S02]  /*3670*/  SHF.R.U32.HI R24, RZ, 0x1c, R18 ;  /* 0x0000001cff187819 */ /* 0x000fe40000011612 */
[----:B------:R-:W-:Y:S02]  /*3680*/  LOP3.LUT R22, R22, 0x1, RZ, 0xc0, !PT ;  /* 0x0000000116167812 */ /* 0x000fe400078ec0ff */
[----:B------:R-:W-:-:S02]  /*3690*/  LOP3.LUT R24, R24, 0x1, RZ, 0xc0, !PT ;  /* 0x0000000118187812 */ /* 0x000fc400078ec0ff */
[----:B------:R-:W-:Y:S02]  /*36a0*/  SHF.R.U32.HI R26, RZ, 0x1b, R23 ;  /* 0x0000001bff1a7819 */ /* 0x000fe40000011617 */
[----:B------:R-:W-:Y:S02]  /*36b0*/  IADD3 R25, PT, PT, R22, R25, R24 ;  /* 0x0000001916197210 */ /* 0x000fe40007ffe018 */
[----:B------:R-:W-:Y:S02]  /*36c0*/  SHF.R.U32.HI R24, RZ, 0x1b, R8 ;  /* 0x0000001bff187819 */ /* 0x000fe40000011608 */
[----:B------:R-:W-:Y:S02]  /*36d0*/  LOP3.LUT R26, R26, 0x1, RZ, 0xc0, !PT ;  /* 0x000000011a1a7812 */ /* 0x000fe400078ec0ff */
[----:B------:R-:W-:Y:S01]  /*36e0*/  LOP3.LUT R24, R24, 0x1, RZ, 0xc0, !PT ;  /* 0x0000000118187812 */ /* 0x000fe200078ec0ff */
[----:B------:R-:W-:Y:S01]  /*36f0*/  IMAD.IADD R25, R12, 0x1, R25 ;  /* 0x000000010c197824 */ /* 0x000fe200078e0219 */
[----:B------:R-:W-:-:S02]  /*3700*/  SHF.R.U32.HI R12, RZ, 0x1b, R14 ;  /* 0x0000001bff0c7819 */ /* 0x000fc4000001160e */
[----:B------:R-:W-:Y:S02]  /*3710*/  IADD3 R21, PT, PT, R21, R26, R24 ;  /* 0x0000001a15157210 */ /* 0x000fe40007ffe018 */
        /* <DEDUP_REMOVED lines=9> */
[C---:B------:R-:W-:Y:S02]  /*37b0*/  LOP3.LUT P0, RZ, R6.reuse, 0x10000000, RZ, 0xc0, !PT ;  /* 0x1000000006ff7812 */ /* 0x040fe4000780c0ff */
[----:B------:R-:W-:Y:S01]  /*37c0*/  LOP3.LUT P3, RZ, R6, 0x8000000, RZ, 0xc0, !PT ;  /* 0x0800000006ff7812 */ /* 0x000fe2000786c0ff */
[----:B------:R-:W-:Y:S01]  /*37d0*/  IMAD.IADD R21, R22, 0x1, R21 ;  /* 0x0000000116157824 */ /* 0x000fe200078e0215 */
[C---:B------:R-:W-:Y:S02]  /*37e0*/  ISETP.NE.AND P2, PT, R25.reuse, 0x3, PT ;  /* 0x000000031900780c */ /* 0x040fe40003f45270 */
[----:B------:R-:W-:Y:S02]  /*37f0*/  LOP3.LUT R25, R25, 0xfffffffe, RZ, 0xc0, !PT ;  /* 0xfffffffe19197812 */ /* 0x000fe400078ec0ff */
[----:B------:R-:W-:-:S02]  /*3800*/  LOP3.LUT R22, R21, 0xfffffffe, RZ, 0xc0, !PT ;  /* 0xfffffffe15167812 */ /* 0x000fc400078ec0ff */
[----:B------:R-:W-:Y:S02]  /*3810*/  ISETP.NE.AND P4, PT, R21, 0x3, PT ;  /* 0x000000031500780c */ /* 0x000fe40003f85270 */
[----:B------:R-:W-:Y:S02]  /*3820*/  ISETP.NE.AND P1, PT, R25, 0x2, PT ;  /* 0x000000021900780c */ /* 0x000fe40003f25270 */
[----:B------:R-:W-:Y:S02]  /*3830*/  SEL R21, RZ, 0xffffffff, P2 ;  /* 0xffffffffff157807 */ /* 0x000fe40001000000 */
[----:B------:R-:W-:Y:S02]  /*3840*/  ISETP.NE.AND P2, PT, R22, 0x2, PT ;  /* 0x000000021600780c */ /* 0x000fe40003f45270 */
[----:B------:R-:W-:Y:S02]  /*3850*/  @P0 SEL R21, RZ, 0xffffffff, P1 ;  /* 0xffffffffff150807 */ /* 0x000fe40000800000 */
[----:B------:R-:W-:-:S02]  /*3860*/  SEL R22, RZ, 0xffffffff, P4 ;  /* 0xffffffffff167807 */ /* 0x000fc40002000000 */
[----:B------:R-:W-:Y:S02]  /*3870*/  @P3 SEL R22, RZ, 0xffffffff, P2 ;  /* 0xffffffffff163807 */ /* 0x000fe40001000000 */
[----:B------:R-:W-:Y:S02]  /*3880*/  LOP3.LUT R21, R21, 0x1, RZ, 0xc0, !PT ;  /* 0x0000000115157812 */ /* 0x000fe400078ec0ff */
[----:B------:R-:W-:Y:S02]  /*3890*/  LOP3.LUT R22, R22, 0x1, RZ, 0xc0, !PT ;  /* 0x0000000116167812 */ /* 0x000fe400078ec0ff */
[----:B------:R-:W-:Y:S02]  /*38a0*/  ISETP.NE.U32.AND P0, PT, R21, 0x1, PT ;  /* 0x000000011500780c */ /* 0x000fe40003f05070 */
[----:B------:R-:W-:Y:S02]  /*38b0*/  SHF.R.U32.HI R21, RZ, 0x1a, R8 ;  /* 0x0000001aff157819 */ /* 0x000fe40000011608 */
[----:B------:R-:W-:-:S02]  /*38c0*/  SHF.R.U32.HI R25, RZ, 0x1a, R23 ;  /* 0x0000001aff197819 */ /* 0x000fc40000011617 */
[----:B------:R-:W-:Y:S02]  /*38d0*/  ISETP.NE.U32.AND P1, PT, R22, 0x1, PT ;  /* 0x000000011600780c */ /* 0x000fe40003f25070 */
[----:B------:R-:W-:Y:S02]  /*38e0*/  LOP3.LUT R21, R21, 0x1, RZ, 0xc0, !PT ;  /* 0x0000000115157812 */ /* 0x000fe400078ec0ff */
[----:B------:R-:W-:Y:S02]  /*38f0*/  LOP3.LUT R25, R25, 0x1, RZ, 0xc0, !PT ;  /* 0x0000000119197812 */ /* 0x000fe400078ec0ff */
[----:B------:R-:W-:Y:S02]  /*3900*/  SEL R26, RZ, 0x10000000, P0 ;  /* 0x10000000ff1a7807 */ /* 0x000fe40000000000 */
[----:B------:R-:W-:Y:S02]  /*3910*/  SEL R22, RZ, 0x8000000, P1 ;  /* 0x08000000ff167807 */ /* 0x000fe40000800000 */
[----:B------:R-:W-:-:S02]  /*3920*/  IADD3 R25, PT, PT, R24, R25, R21 ;  /* 0x0000001918197210 */ /* 0x000fc40007ffe015 */
[----:B------:R-:W-:Y:S02]  /*3930*/  LOP3.LUT R19, R22, R26, R19, 0xfe, !PT ;  /* 0x0000001a16137212 */ /* 0x000fe400078efe13 */
        /* <DEDUP_REMOVED lines=8> */
[----:B------:R-:W-:Y:S02]  /*39c0*/  LOP3.LUT R24, R24, 0x1, RZ, 0xc0, !PT ;  /* 0x0000000118187812 */ /* 0x000fe400078ec0ff */
[----:B------:R-:W-:-:S02]  /*39d0*/  SHF.R.U32.HI R26, RZ, 0x19, R23 ;  /* 0x00000019ff1a7819 */ /* 0x000fc40000011617 */
[----:B------:R-:W-:Y:S02]  /*39e0*/  IADD3 R25, PT, PT, R22, R25, R24 ;  /* 0x0000001916197210 */ /* 0x000fe40007ffe018 */
[----:B------:R-:W-:Y:S02]  /*39f0*/  SHF.R.U32.HI R24, RZ, 0x19, R8 ;  /* 0x00000019ff187819 */ /* 0x000fe40000011608 */
[----:B------:R-:W-:Y:S02]  /*3a00*/  LOP3.LUT R26, R26, 0x1, RZ, 0xc0, !PT ;  /* 0x000000011a1a7812 */ /* 0x000fe400078ec0ff */
[----:B------:R-:W-:Y:S01]  /*3a10*/  LOP3.LUT R24, R24, 0x1, RZ, 0xc0, !PT ;  /* 0x0000000118187812 */ /* 0x000fe200078ec0ff */
[----:B------:R-:W-:Y:S01]  /*3a20*/  IMAD.IADD R25, R12, 0x1, R25 ;  /* 0x000000010c197824 */ /* 0x000fe200078e0219 */
[----:B------:R-:W-:Y:S02]  /*3a30*/  SHF.R.U32.HI R12, RZ, 0x19, R14 ;  /* 0x00000019ff0c7819 */ /* 0x000fe4000001160e */
[----:B------:R-:W-:-:S02]  /*3a40*/  IADD3 R21, PT, PT, R21, R26, R24 ;  /* 0x0000001a15157210 */ /* 0x000fc40007ffe018 */
        /* <DEDUP_REMOVED lines=564> */
[C---:B------:R-:W-:Y:S02]  /*5d90*/  ISETP.NE.AND P0, PT, R20.reuse, 0x3, PT ;  /* 0x000000031400780c */ /* 0x040fe40003f05270 */
[----:B------:R-:W-:-:S02]  /*5da0*/  LOP3.LUT R20, R20, 0xfffffffe, RZ, 0xc0, !PT ;  /* 0xfffffffe14147812 */ /* 0x000fc400078ec0ff */
[----:B------:R-:W-:Y:S02]  /*5db0*/  IADD3 R27, PT, PT, R26, R25, R24 ;  /* 0x000000191a1b7210 */ /* 0x000fe40007ffe018 */
[----:B------:R-:W0:Y:S01]  /*5dc0*/  LDC R25, c[0x0][0x364] ;  /* 0x0000d900ff197b82 */ /* 0x000e220000000800 */
[----:B------:R-:W-:Y:S02]  /*5dd0*/  ISETP.NE.AND P2, PT, R20, 0x2, PT ;  /* 0x000000021400780c */ /* 0x000fe40003f45270 */
[----:B------:R-:W-:Y:S02]  /*5de0*/  SHF.R.U32.HI R20, RZ, 0x3, R4 ;  /* 0x00000003ff147819 */ /* 0x000fe40000011604 */
[----:B------:R-:W-:Y:S02]  /*5df0*/  SHF.R.U32.HI R24, RZ, 0x3, R18 ;  /* 0x00000003ff187819 */ /* 0x000fe40000011612 */
[----:B------:R-:W-:Y:S02]  /*5e00*/  LOP3.LUT R20, R20, 0x1, RZ, 0xc0, !PT ;  /* 0x0000000114147812 */ /* 0x000fe400078ec0ff */
[----:B------:R-:W-:-:S04]  /*5e10*/  LOP3.LUT R24, R24, 0x1, RZ, 0xc0, !PT ;  /* 0x0000000118187812 */ /* 0x000fc800078ec0ff */
[----:B------:R-:W-:Y:S02]  /*5e20*/  IADD3 R24, PT, PT, R20, R27, R24 ;  /* 0x0000001b14187210 */ /* 0x000fe40007ffe018 */
[----:B------:R-:W-:-:S03]  /*5e30*/  SHF.R.U32.HI R27, RZ, 0x2, R8 ;  /* 0x00000002ff1b7819 */ /* 0x000fc60000011608 */
[----:B------:R-:W-:Y:S01]  /*5e40*/  IMAD.IADD R21, R21, 0x1, R24 ;  /* 0x0000000115157824 */ /* 0x000fe200078e0218 */
[----:B------:R-:W-:Y:S02]  /*5e50*/  SHF.R.U32.HI R24, RZ, 0x2, R23 ;  /* 0x00000002ff187819 */ /* 0x000fe40000011617 */
[----:B------:R-:W-:Y:S02]  /*5e60*/  LOP3.LUT R27, R27, 0x1, RZ, 0xc0, !PT ;  /* 0x000000011b1b7812 */ /* 0x000fe400078ec0ff */
[----:B------:R-:W-:Y:S01]  /*5e70*/  LOP3.LUT R24, R24, 0x1, RZ, 0xc0, !PT ;  /* 0x0000000118187812 */ /* 0x000fe200078ec0ff */
[----:B0-----:R-:W-:Y:S01]  /*5e80*/  IMAD R0, R25, UR7, R0 ;  /* 0x0000000719007c24 */ /* 0x001fe2000f8e0200 */
[----:B------:R-:W-:Y:S02]  /*5e90*/  SHF.R.U32.HI R25, RZ, 0x3, R6 ;  /* 0x00000003ff197819 */ /* 0x000fe40000011606 */
[----:B------:R-:W-:Y:S02]  /*5ea0*/  IADD3 R22, PT, PT, R22, R24, R27 ;  /* 0x0000001816167210 */ /* 0x000fe40007ffe01b */
[----:B------:R-:W-:-:S02]  /*5eb0*/  SHF.R.U32.HI R24, RZ, 0x2, R14 ;  /* 0x00000002ff187819 */ /* 0x000fc4000001160e */
[----:B------:R-:W-:Y:S02]  /*5ec0*/  LOP3.LUT R26, R25, 0x1, RZ, 0xc0, !PT ;  /* 0x00000001191a7812 */ /* 0x000fe400078ec0ff */
[----:B------:R-:W-:Y:S02]  /*5ed0*/  LOP3.LUT R25, R24, 0x1, RZ, 0xc0, !PT ;  /* 0x0000000118197812 */ /* 0x000fe400078ec0ff */
[----:B------:R-:W-:Y:S02]  /*5ee0*/  SHF.R.U32.HI R24, RZ, 0x2, R18 ;  /* 0x00000002ff187819 */ /* 0x000fe40000011612 */
[----:B------:R-:W-:Y:S02]  /*5ef0*/  IADD3 R25, PT, PT, R26, R22, R25 ;  /* 0x000000161a197210 */ /* 0x000fe40007ffe019 */
[----:B------:R-:W-:Y:S02]  /*5f00*/  SHF.R.U32.HI R22, RZ, 0x2, R4 ;  /* 0x00000002ff167819 */ /* 0x000fe40000011604 */
[----:B------:R-:W-:-:S02]  /*5f10*/  LOP3.LUT R24, R24, 0x1, RZ, 0xc0, !PT ;  /* 0x0000000118187812 */ /* 0x000fc400078ec0ff */
[----:B------:R-:W-:Y:S02]  /*5f20*/  LOP3.LUT R22, R22, 0x1, RZ, 0xc0, !PT ;  /* 0x0000000116167812 */ /* 0x000fe400078ec0ff */
[----:B------:R-:W-:Y:S02]  /*5f30*/  SHF.R.U32.HI R23, RZ, 0x1, R23 ;  /* 0x00000001ff177819 */ /* 0x000fe40000011617 */
[----:B------:R-:W-:Y:S02]  /*5f40*/  IADD3 R25, PT, PT, R22, R25, R24 ;  /* 0x0000001916197210 */ /* 0x000fe40007ffe018 */
[----:B------:R-:W-:-:S04]  /*5f50*/  SHF.R.U32.HI R24, RZ, 0x1, R8 ;  /* 0x00000001ff187819 */ /* 0x000fc80000011608 */
[----:B------:R-:W-:Y:S02]  /*5f60*/  LOP3.LUT R26, R24, 0x1, RZ, 0xc0, !PT ;  /* 0x00000001181a7812 */ /* 0x000fe400078ec0ff */
[----:B------:R-:W-:Y:S02]  /*5f70*/  LOP3.LUT R24, R23, 0x1, RZ, 0xc0, !PT ;  /* 0x0000000117187812 */ /* 0x000fe400078ec0ff */
[C---:B------:R-:W-:Y:S02]  /*5f80*/  SHF.R.U64 R23, R8.reuse, 0x1, R9 ;  /* 0x0000000108177819 */ /* 0x040fe40000001209 */
[----:B------:R-:W-:Y:S02]  /*5f90*/  IADD3 R27, PT, PT, R27, R24, R26 ;  /* 0x000000181b1b7210 */ /* 0x000fe40007ffe01a */
[----:B------:R-:W-:Y:S02]  /*5fa0*/  LOP3.LUT R24, R8, 0x1, RZ, 0xc0, !PT ;  /* 0x0000000108187812 */ /* 0x000fe400078ec0ff */
[----:B------:R-:W-:-:S02]  /*5fb0*/  LOP3.LUT R23, R23, 0x1, RZ, 0xc0, !PT ;  /* 0x0000000117177812 */ /* 0x000fc400078ec0ff */
[----:B------:R-:W-:Y:S02]  /*5fc0*/  SHF.R.U32.HI R8, RZ, 0x1, R14 ;  /* 0x00000001ff087819 */ /* 0x000fe4000001160e */
[----:B------:R-:W-:Y:S02]  /*5fd0*/  IADD3 R14, PT, PT, R23, R24, R13 ;  /* 0x00000018170e7210 */ /* 0x000fe40007ffe00d */
[C---:B------:R-:W-:Y:S02]  /*5fe0*/  LOP3.LUT P5, RZ, R7.reuse, 0x4, RZ, 0xc0, !PT ;  /* 0x0000000407ff7812 */ /* 0x040fe400078ac0ff */
[----:B------:R-:W-:Y:S02]  /*5ff0*/  SHF.R.U32.HI R13, RZ, 0x1, R6 ;  /* 0x00000001ff0d7819 */ /* 0x000fe40000011606 */
[----:B------:R-:W-:Y:S02]  /*6000*/  LOP3.LUT P6, RZ, R7, 0x2, RZ, 0xc0, !PT ;  /* 0x0000000207ff7812 */ /* 0x000fe400078cc0ff */
[----:B------:R-:W-:-:S02]  /*6010*/  LOP3.LUT R23, R13, 0x1, RZ, 0xc0, !PT ;  /* 0x000000010d177812 */ /* 0x000fc400078ec0ff */
[----:B------:R-:W-:Y:S02]  /*6020*/  SHF.R.U32.HI R9, RZ, 0x2, R6 ;  /* 0x00000002ff097819 */ /* 0x000fe40000011606 */
[----:B------:R-:W-:Y:S02]  /*6030*/  ISETP.NE.AND P1, PT, R17, 0x3, PT ;  /* 0x000000031100780c */ /* 0x000fe40003f25270 */
[----:B------:R-:W-:Y:S02]  /*6040*/  IADD3 R15, PT, PT, R23, R14, R15 ;  /* 0x0000000e170f7210 */ /* 0x000fe40007ffe00f */
[----:B------:R-:W-:Y:S02]  /*6050*/  LOP3.LUT R9, R9, 0x1, RZ, 0xc0, !PT ;  /* 0x0000000109097812 */ /* 0x000fe400078ec0ff */
[----:B------:R-:W-:Y:S02]  /*6060*/  LOP3.LUT R8, R8, 0x1, RZ, 0xc0, !PT ;  /* 0x0000000108087812 */ /* 0x000fe400078ec0ff */
[----:B------:R-:W-:-:S02]  /*6070*/  LOP3.LUT R17, R17, 0xfffffffe, RZ, 0xc0, !PT ;  /* 0xfffffffe11117812 */ /* 0x000fc400078ec0ff */
[----:B------:R-:W-:Y:S02]  /*6080*/  SEL R14, RZ, 0xffffffff, P0 ;  /* 0xffffffffff0e7807 */ /* 0x000fe40000000000 */
[----:B------:R-:W-:Y:S02]  /*6090*/  LOP3.LUT P0, RZ, R6, 0x10, RZ, 0xc0, !PT ;  /* 0x0000001006ff7812 */ /* 0x000fe4000780c0ff */
[----:B------:R-:W-:Y:S02]  /*60a0*/  @P5 SEL R14, RZ, 0xffffffff, P2 ;  /* 0xffffffffff0e5807 */ /* 0x000fe40001000000 */
[----:B------:R-:W-:Y:S02]  /*60b0*/  IADD3 R8, PT, PT, R9, R27, R8 ;  /* 0x0000001b09087210 */ /* 0x000fe40007ffe008 */
[----:B------:R-:W-:Y:S02]  /*60c0*/  ISETP.NE.AND P4, PT, R17, 0x2, PT ;  /* 0x000000021100780c */ /* 0x000fe40003f85270 */
[----:B------:R-:W-:-:S02]  /*60d0*/  ISETP.NE.AND P2, PT, R12, 0x3, PT ;  /* 0x000000030c00780c */ /* 0x000fc40003f45270 */
[----:B------:R-:W-:Y:S02]  /*60e0*/  SHF.R.U32.HI R9, RZ, 0x1, R4 ;  /* 0x00000001ff097819 */ /* 0x000fe40000011604 */
[----:B------:R-:W-:Y:S02]  /*60f0*/  LOP3.LUT R13, R4, 0x1, RZ, 0xc0, !PT ;  /* 0x00000001040d7812 */ /* 0x000fe400078ec0ff */
[----:B------:R-:W-:Y:S02]  /*6100*/  LOP3.LUT R12, R12, 0xfffffffe, RZ, 0xc0, !PT ;  /* 0xfffffffe0c0c7812 */ /* 0x000fe400078ec0ff */
[----:B------:R-:W-:Y:S02]  /*6110*/  SHF.R.U64 R4, R4, 0x1, R5 ;  /* 0x0000000104047819 */ /* 0x000fe40000001205 */
[----:B------:R-:W-:Y:S02]  /*6120*/  ISETP.NE.AND P3, PT, R11, 0x3, PT ;  /* 0x000000030b00780c */ /* 0x000fe40003f65270 */
[----:B------:R-:W-:-:S02]  /*6130*/  SEL R5, RZ, 0xffffffff, P1 ;  /* 0xffffffffff057807 */ /* 0x000fc40000800000 */
[----:B------:R-:W-:Y:S02]  /*6140*/  SHF.R.U32.HI R18, RZ, 0x1, R18 ;  /* 0x00000001ff127819 */ /* 0x000fe40000011612 */
[----:B------:R-:W-:Y:S02]  /*6150*/  LOP3.LUT R11, R11, 0xfffffffe, RZ, 0xc0, !PT ;  /* 0xfffffffe0b0b7812 */ /* 0x000fe400078ec0ff */
[----:B------:R-:W-:Y:S02]  /*6160*/  @P6 SEL R5, RZ, 0xffffffff, P4 ;  /* 0xffffffffff056807 */ /* 0x000fe40002000000 */
[----:B------:R-:W-:Y:S02]  /*6170*/  ISETP.NE.AND P4, PT, R12, 0x2, PT ;  /* 0x000000020c00780c */ /* 0x000fe40003f85270 */
[----:B------:R-:W-:Y:S02]  /*6180*/  LOP3.LUT P6, RZ, R6, 0x8, RZ, 0xc0, !PT ;  /* 0x0000000806ff7812 */ /* 0x000fe400078cc0ff */
[----:B------:R-:W-:-:S02]  /*6190*/  LOP3.LUT R12, R9, 0x1, RZ, 0xc0, !PT ;  /* 0x00000001090c7812 */ /* 0x000fc400078ec0ff */
[----:B------:R-:W-:Y:S02]  /*61a0*/  LOP3.LUT R9, R18, 0x1, RZ, 0xc0, !PT ;  /* 0x0000000112097812 */ /* 0x000fe400078ec0ff */
[----:B------:R-:W-:Y:S02]  /*61b0*/  ISETP.NE.AND P5, PT, R11, 0x2, PT ;  /* 0x000000020b00780c */ /* 0x000fe40003fa5270 */
[C---:B------:R-:W-:Y:S02]  /*61c0*/  ISETP.NE.AND P1, PT, R21.reuse, 0x3, PT ;  /* 0x000000031500780c */ /* 0x040fe40003f25270 */
[----:B------:R-:W-:Y:S01]  /*61d0*/  SEL R11, RZ, 0xffffffff, P2 ;  /* 0xffffffffff0b7807 */ /* 0x000fe20001000000 */
[----:B------:R-:W-:Y:S01]  /*61e0*/  IMAD.IADD R25, R20, 0x1, R25 ;  /* 0x0000000114197824 */ /* 0x000fe200078e0219 */
[----:B------:R-:W-:Y:S02]  /*61f0*/  LOP3.LUT R21, R21, 0xfffffffe, RZ, 0xc0, !PT ;  /* 0xfffffffe15157812 */ /* 0x000fe400078ec0ff */
[----:B------:R-:W-:-:S02]  /*6200*/  @P0 SEL R11, RZ, 0xffffffff, P4 ;  /* 0xffffffffff0b0807 */ /* 0x000fc40002000000 */
[----:B------:R-:W-:Y:S02]  /*6210*/  LOP3.LUT P0, RZ, R6, 0x4, RZ, 0xc0, !PT ;  /* 0x0000000406ff7812 */ /* 0x000fe4000780c0ff */
[----:B------:R-:W-:Y:S02]  /*6220*/  IADD3 R9, PT, PT, R12, R8, R9 ;  /* 0x000000080c097210 */ /* 0x000fe40007ffe009 */
[----:B------:R-:W-:Y:S02]  /*6230*/  ISETP.NE.AND P2, PT, R21, 0x2, PT ;  /* 0x000000021500780c */ /* 0x000fe40003f45270 */
[----:B------:R-:W-:Y:S01]  /*6240*/  LOP3.LUT P4, RZ, R7, 0x1, RZ, 0xc0, !PT ;  /* 0x0000000107ff7812 */ /* 0x000fe2000788c0ff */
[----:B------:R-:W-:Y:S01]  /*6250*/  IMAD.IADD R9, R22, 0x1, R9 ;  /* 0x0000000116097824 */ /* 0x000fe200078e0209 */
[----:B------:R-:W-:Y:S02]  /*6260*/  SEL R7, RZ, 0xffffffff, P1 ;  /* 0xffffffffff077807 */ /* 0x000fe40000800000 */
[----:B------:R-:W-:-:S02]  /*6270*/  LOP3.LUT P1, RZ, R6, 0x2, RZ, 0xc0, !PT ;  /* 0x0000000206ff7812 */ /* 0x000fc4000782c0ff */
[C---:B------:R-:W-:Y:S02]  /*6280*/  LOP3.LUT R8, R25.reuse, 0xfffffffe, RZ, 0xc0, !PT ;  /* 0xfffffffe19087812 */ /* 0x040fe400078ec0ff */
[----:B------:R-:W-:Y:S02]  /*6290*/  @P6 SEL R7, RZ, 0xffffffff, P2 ;  /* 0xffffffffff076807 */ /* 0x000fe40001000000 */
[----:B------:R-:W-:Y:S02]  /*62a0*/  ISETP.NE.AND P2, PT, R25, 0x3, PT ;  /* 0x000000031900780c */ /* 0x000fe40003f45270 */
[----:B------:R-:W-:Y:S02]  /*62b0*/  IADD3 R13, PT, PT, R13, R15, R10 ;  /* 0x0000000f0d0d7210 */ /* 0x000fe40007ffe00a */
[----:B------:R-:W-:Y:S02]  /*62c0*/  LOP3.LUT R4, R4, 0x1, RZ, 0xc0, !PT ;  /* 0x0000000104047812 */ /* 0x000fe400078ec0ff */
[----:B------:R-:W-:-:S02]  /*62d0*/  ISETP.NE.AND P6, PT, R8, 0x2, PT ;  /* 0x000000020800780c */ /* 0x000fc40003fc5270 */
[----:B------:R-:W-:Y:S02]  /*62e0*/  LOP3.LUT R10, R9, 0xfffffffe, RZ, 0xc0, !PT ;  /* 0xfffffffe090a7812 */ /* 0x000fe400078ec0ff */
[----:B------:R-:W-:Y:S01]  /*62f0*/  SEL R8, RZ, 0xffffffff, P2 ;  /* 0xffffffffff087807 */ /* 0x000fe20001000000 */
[----:B------:R-:W-:Y:S01]  /*6300*/  IMAD.IADD R4, R13, 0x1, R4 ;  /* 0x000000010d047824 */ /* 0x000fe200078e0204 */
[----:B------:R-:W-:Y:S02]  /*6310*/  ISETP.NE.AND P2, PT, R9, 0x3, PT ;  /* 0x000000030900780c */ /* 0x000fe40003f45270 */
[----:B------:R-:W-:Y:S02]  /*6320*/  @P0 SEL R8, RZ, 0xffffffff, P6 ;  /* 0xffffffffff080807 */ /* 0x000fe40003000000 */
[----:B------:R-:W-:Y:S02]  /*6330*/  LOP3.LUT R6, R6, 0x1, RZ, 0xc0, !PT ;  /* 0x0000000106067812 */ /* 0x000fe400078ec0ff */
[----:B------:R-:W-:-:S02]  /*6340*/  ISETP.NE.AND P6, PT, R10, 0x2, PT ;  /* 0x000000020a00780c */ /* 0x000fc40003fc5270 */
[----:B------:R-:W-:Y:S02]  /*6350*/  LOP3.LUT R11, R11, 0x1, RZ, 0xc0, !PT ;  /* 0x000000010b0b7812 */ /* 0x000fe400078ec0ff */
[----:B------:R-:W-:Y:S02]  /*6360*/  SEL R9, RZ, 0xffffffff, P2 ;  /* 0xffffffffff097807 */ /* 0x000fe40001000000 */
[----:B------:R-:W-:Y:S02]  /*6370*/  ISETP.NE.U32.AND P0, PT, R6, 0x1, PT ;  /* 0x000000010600780c */ /* 0x000fe40003f05070 */
[----:B------:R-:W-:Y:S02]  /*6380*/  @P1 SEL R9, RZ, 0xffffffff, P6 ;  /* 0xffffffffff091807 */ /* 0x000fe40003000000 */
[----:B------:R-:W-:Y:S02]  /*6390*/  LOP3.LUT R6, R4, 0xfffffffe, RZ, 0xc0, !PT ;  /* 0xfffffffe04067812 */ /* 0x000fe400078ec0ff */
[----:B------:R-:W-:-:S02]  /*63a0*/  ISETP.NE.U32.AND P6, PT, R11, 0x1, PT ;  /* 0x000000010b00780c */ /* 0x000fc40003fc5070 */
[----:B------:R-:W-:Y:S02]  /*63b0*/  LOP3.LUT R7, R7, 0x1, RZ, 0xc0, !PT ;  /* 0x0000000107077812 */ /* 0x000fe400078ec0ff */
[----:B------:R-:W-:Y:S02]  /*63c0*/  SEL R11, RZ, 0x10, P6 ;  /* 0x00000010ff0b7807 */ /* 0x000fe40003000000 */
[----:B------:R-:W-:Y:S02]  /*63d0*/  ISETP.NE.AND P1, PT, R6, 0x2, PT ;  /* 0x000000020600780c */ /* 0x000fe40003f25270 */
[----:B------:R-:W-:Y:S02]  /*63e0*/  ISETP.NE.U32.AND P6, PT, R7, 0x1, PT ;  /* 0x000000010700780c */ /* 0x000fe40003fc5070 */
[----:B------:R-:W0:Y:S01]  /*63f0*/  LDC.64 R6, c[0x0][0x388] ;  /* 0x0000e200ff067b82 */ /* 0x000e220000000a00 */
[----:B------:R-:W-:Y:S02]  /*6400*/  ISETP.NE.U32.AND.EX P0, PT, RZ, RZ, PT, P0 ;  /* 0x000000ffff00720c */ /* 0x000fe40003f05100 */
[----:B------:R-:W-:-:S02]  /*6410*/  ISETP.NE.AND P2, PT, R4, 0x3, PT ;  /* 0x000000030400780c */ /* 0x000fc40003f45270 */
[----:B------:R-:W-:Y:S02]  /*6420*/  SEL R4, RZ, 0xffffffff, P3 ;  /* 0xffffffffff047807 */ /* 0x000fe40001800000 */
[----:B------:R-:W-:Y:S02]  /*6430*/  LOP3.LUT R8, R8, 0x1, RZ, 0xc0, !PT ;  /* 0x0000000108087812 */ /* 0x000fe400078ec0ff */
[----:B------:R-:W-:Y:S02]  /*6440*/  LOP3.LUT R9, R9, 0x1, RZ, 0xc0, !PT ;  /* 0x0000000109097812 */ /* 0x000fe400078ec0ff */
[----:B------:R-:W-:Y:S02]  /*6450*/  LOP3.LUT R14, R14, 0x1, RZ, 0xc0, !PT ;  /* 0x000000010e0e7812 */ /* 0x000fe400078ec0ff */
[----:B------:R-:W-:Y:S02]  /*6460*/  LOP3.LUT R5, R5, 0x1, RZ, 0xc0, !PT ;  /* 0x0000000105057812 */ /* 0x000fe400078ec0ff */
[----:B------:R-:W-:-:S02]  /*6470*/  @P4 SEL R4, RZ, 0xffffffff, P5 ;  /* 0xffffffffff044807 */ /* 0x000fc40002800000 */
[----:B------:R-:W-:Y:S02]  /*6480*/  SEL R10, RZ, 0x8, P6 ;  /* 0x00000008ff0a7807 */ /* 0x000fe40003000000 */
[----:B------:R-:W-:Y:S02]  /*6490*/  ISETP.NE.U32.AND P4, PT, R8, 0x1, PT ;  /* 0x000000010800780c */ /* 0x000fe40003f85070 */
[----:B------:R-:W-:Y:S02]  /*64a0*/  ISETP.NE.U32.AND P5, PT, R9, 0x1, PT ;  /* 0x000000010900780c */ /* 0x000fe40003fa5070 */
[----:B------:R-:W-:Y:S02]  /*64b0*/  ISETP.NE.U32.AND P3, PT, R14, 0x1, PT ;  /* 0x000000010e00780c */ /* 0x000fe40003f65070 */
[----:B------:R-:W-:Y:S02]  /*64c0*/  ISETP.NE.U32.AND P6, PT, R5, 0x1, PT ;  /* 0x000000010500780c */ /* 0x000fe40003fc5070 */
[----:B------:R-:W-:-:S02]  /*64d0*/  LOP3.LUT R4, R4, 0x1, RZ, 0xc0, !PT ;  /* 0x0000000104047812 */ /* 0x000fc400078ec0ff */
[----:B------:R-:W-:Y:S02]  /*64e0*/  SEL R5, RZ, 0xffffffff, P2 ;  /* 0xffffffffff057807 */ /* 0x000fe40001000000 */
[----:B------:R-:W-:Y:S02]  /*64f0*/  LOP3.LUT R19, R10, R11, R19, 0xfe, !PT ;  /* 0x0000000b0a137212 */ /* 0x000fe400078efe13 */
[----:B------:R-:W-:Y:S02]  /*6500*/  SEL R8, RZ, 0x4, P4 ;  /* 0x00000004ff087807 */ /* 0x000fe40002000000 */
[----:B------:R-:W-:Y:S02]  /*6510*/  SEL R9, RZ, 0x2, P5 ;  /* 0x00000002ff097807 */ /* 0x000fe40002800000 */
[----:B------:R-:W-:Y:S02]  /*6520*/  @!P0 SEL R5, RZ, 0xffffffff, P1 ;  /* 0xffffffffff058807 */ /* 0x000fe40000800000 */
[----:B------:R-:W-:-:S02]  /*6530*/  SEL R10, RZ, 0x4, P3 ;  /* 0x00000004ff0a7807 */ /* 0x000fc40001800000 */
[----:B------:R-:W-:Y:S02]  /*6540*/  SEL R11, RZ, 0x2, P6 ;  /* 0x00000002ff0b7807 */ /* 0x000fe40003000000 */
[----:B------:R-:W-:Y:S02]  /*6550*/  ISETP.NE.U32.AND P2, PT, R4, 0x1, PT ;  /* 0x000000010400780c */ /* 0x000fe40003f45070 */
[----:B------:R-:W-:Y:S02]  /*6560*/  LOP3.LUT R9, R9, R8, R19, 0xfe, !PT ;  /* 0x0000000809097212 */ /* 0x000fe400078efe13 */
[----:B------:R-:W-:Y:S01]  /*6570*/  LOP3.LUT R4, R5, 0x1, RZ, 0xc0, !PT ;  /* 0x0000000105047812 */ /* 0x000fe200078ec0ff */
[----:B------:R-:W-:Y:S01]  /*6580*/  IMAD R5, R0, R3, R2 ;  /* 0x0000000300057224 */ /* 0x000fe200078e0202 */
[----:B------:R-:W-:Y:S02]  /*6590*/  LOP3.LUT R11, R11, R10, R16, 0xfe, !PT ;  /* 0x0000000a0b0b7212 */ /* 0x000fe400078efe10 */
[----:B------:R-:W-:Y:S01]  /*65a0*/  SEL R8, RZ, 0x1, P2 ;  /* 0x00000001ff087807 */ /* 0x000fe20001000000 */
[----:B0-----:R-:W-:Y:S01]  /*65b0*/  IMAD.WIDE R6, R5, 0x8, R6 ;  /* 0x0000000805067825 */ /* 0x001fe200078e0206 */
[----:B------:R-:W-:-:S02]  /*65c0*/  LOP3.LUT R2, R9, R4, RZ, 0xfc, !PT ;  /* 0x0000000409027212 */ /* 0x000fc400078efcff */
[----:B------:R-:W-:-:S05]  /*65d0*/  LOP3.LUT R3, R8, R11, RZ, 0xfc, !PT ;  /* 0x0000000b08037212 */ /* 0x000fca00078efcff */
[----:B------:R-:W-:Y:S01]  /*65e0*/  STG.E.64 desc[UR4][R6.64], R2 ;  /* 0x0000000206007986 */ /* 0x000fe2000c101b04 */
[----:B------:R-:W-:Y:S05]  /*65f0*/  EXIT ;  /* 0x000000000000794d */ /* 0x000fea0003800000 */
.L_x_4:
[----:B------:R-:W-:-:S00]  /*6600*/  BRA `(.L_x_4) ;  /* 0xfffffffc00fc7947 */ /* 0x000fc0000383ffff */
[----:B------:R-:W-:-:S00]  /*6610*/  NOP ;  /* 0x0000000000007918 */ /* 0x000fc00000000000 */
        /* <DEDUP_REMOVED lines=14> */
.L_x_5:


//--------------------- .nv.shared.reserved.0     --------------------------
	.section	.nv.shared.reserved.0,"aw",@nobits
	.weak		__nv_reservedSMEM_offset_0_alias
	.size		__nv_reservedSMEM_offset_0_alias, 0, 64
	.other		__nv_reservedSMEM_offset_0_alias,@"STO_CUDA_RESERVED_SHARED STV_DEFAULT"
__nv_reservedSMEM_offset_0_alias:
	.zero		0
	.zero		64


//--------------------- .nv.constant0._Z19game_of_life_kernelPKmPmii --------------------------
	.section	.nv.constant0._Z19game_of_life_kernelPKmPmii,"a",@progbits
	.sectionflags	@""
	.align	4
.nv.constant0._Z19game_of_life_kernelPKmPmii:
	.zero		920


//--------------------- SYMBOLS --------------------------

	.type		.nv.reservedSmem.offset0,@object
	.size		.nv.reservedSmem.offset0,0x4
